//
// Generated by NVIDIA NVVM Compiler
//
// Compiler Build ID: CL-36424714
// Cuda compilation tools, release 13.0, V13.0.88
// Based on NVVM 20.0.0
//

.version 9.0
.target sm_100
.address_size 64

	// .globl	_Z14QKDotAndScalarPfS_S_iifi

.visible .entry _Z14QKDotAndScalarPfS_S_iifi(
	.param .u64 .ptr .align 1 _Z14QKDotAndScalarPfS_S_iifi_param_0,
	.param .u64 .ptr .align 1 _Z14QKDotAndScalarPfS_S_iifi_param_1,
	.param .u64 .ptr .align 1 _Z14QKDotAndScalarPfS_S_iifi_param_2,
	.param .u32 _Z14QKDotAndScalarPfS_S_iifi_param_3,
	.param .u32 _Z14QKDotAndScalarPfS_S_iifi_param_4,
	.param .f32 _Z14QKDotAndScalarPfS_S_iifi_param_5,
	.param .u32 _Z14QKDotAndScalarPfS_S_iifi_param_6
)
{
	.reg .pred 	%p<13>;
	.reg .b32 	%r<48>;
	.reg .b32 	%f<114>;
	.reg .b64 	%rd<43>;

	ld.param.u64 	%rd10, [_Z14QKDotAndScalarPfS_S_iifi_param_0];
	ld.param.u64 	%rd11, [_Z14QKDotAndScalarPfS_S_iifi_param_1];
	ld.param.u64 	%rd12, [_Z14QKDotAndScalarPfS_S_iifi_param_2];
	ld.param.u32 	%r27, [_Z14QKDotAndScalarPfS_S_iifi_param_3];
	ld.param.u32 	%r25, [_Z14QKDotAndScalarPfS_S_iifi_param_4];
	ld.param.f32 	%f14, [_Z14QKDotAndScalarPfS_S_iifi_param_5];
	ld.param.u32 	%r26, [_Z14QKDotAndScalarPfS_S_iifi_param_6];
	cvta.to.global.u64 	%rd1, %rd12;
	cvta.to.global.u64 	%rd2, %rd11;
	mov.u32 	%r28, %ctaid.y;
	mov.u32 	%r29, %ntid.y;
	mov.u32 	%r30, %tid.y;
	mad.lo.s32 	%r1, %r28, %r29, %r30;
	mov.u32 	%r31, %ctaid.x;
	mov.u32 	%r32, %ntid.x;
	mov.u32 	%r33, %tid.x;
	mad.lo.s32 	%r2, %r31, %r32, %r33;
	setp.ge.s32 	%p1, %r1, %r27;
	setp.ge.s32 	%p2, %r2, %r25;
	or.pred  	%p3, %p1, %p2;
	@%p3 bra 	$L__BB0_15;
	setp.lt.s32 	%p4, %r26, 1;
	mov.f32 	%f113, 0f00000000;
	@%p4 bra 	$L__BB0_14;
	mul.lo.s32 	%r3, %r26, %r1;
	mul.lo.s32 	%r4, %r26, %r2;
	and.b32  	%r5, %r26, 15;
	setp.lt.u32 	%p5, %r26, 16;
	mov.f32 	%f113, 0f00000000;
	mov.b32 	%r44, 0;
	@%p5 bra 	$L__BB0_5;
	and.b32  	%r44, %r26, 2147483632;
	neg.s32 	%r42, %r44;
	mul.wide.u32 	%rd13, %r3, 4;
	add.s64 	%rd14, %rd13, %rd2;
	add.s64 	%rd41, %rd14, 32;
	add.s64 	%rd4, %rd1, 32;
	mov.f32 	%f113, 0f00000000;
	mov.u32 	%r41, %r4;
$L__BB0_4:
	.pragma "nounroll";
	mul.wide.s32 	%rd15, %r41, 4;
	add.s64 	%rd16, %rd4, %rd15;
	ld.global.f32 	%f19, [%rd41+-32];
	ld.global.f32 	%f20, [%rd16+-32];
	fma.rn.f32 	%f21, %f19, %f20, %f113;
	ld.global.f32 	%f22, [%rd41+-28];
	ld.global.f32 	%f23, [%rd16+-28];
	fma.rn.f32 	%f24, %f22, %f23, %f21;
	ld.global.f32 	%f25, [%rd41+-24];
	ld.global.f32 	%f26, [%rd16+-24];
	fma.rn.f32 	%f27, %f25, %f26, %f24;
	ld.global.f32 	%f28, [%rd41+-20];
	ld.global.f32 	%f29, [%rd16+-20];
	fma.rn.f32 	%f30, %f28, %f29, %f27;
	ld.global.f32 	%f31, [%rd41+-16];
	ld.global.f32 	%f32, [%rd16+-16];
	fma.rn.f32 	%f33, %f31, %f32, %f30;
	ld.global.f32 	%f34, [%rd41+-12];
	ld.global.f32 	%f35, [%rd16+-12];
	fma.rn.f32 	%f36, %f34, %f35, %f33;
	ld.global.f32 	%f37, [%rd41+-8];
	ld.global.f32 	%f38, [%rd16+-8];
	fma.rn.f32 	%f39, %f37, %f38, %f36;
	ld.global.f32 	%f40, [%rd41+-4];
	ld.global.f32 	%f41, [%rd16+-4];
	fma.rn.f32 	%f42, %f40, %f41, %f39;
	ld.global.f32 	%f43, [%rd41];
	ld.global.f32 	%f44, [%rd16];
	fma.rn.f32 	%f45, %f43, %f44, %f42;
	ld.global.f32 	%f46, [%rd41+4];
	ld.global.f32 	%f47, [%rd16+4];
	fma.rn.f32 	%f48, %f46, %f47, %f45;
	ld.global.f32 	%f49, [%rd41+8];
	ld.global.f32 	%f50, [%rd16+8];
	fma.rn.f32 	%f51, %f49, %f50, %f48;
	ld.global.f32 	%f52, [%rd41+12];
	ld.global.f32 	%f53, [%rd16+12];
	fma.rn.f32 	%f54, %f52, %f53, %f51;
	ld.global.f32 	%f55, [%rd41+16];
	ld.global.f32 	%f56, [%rd16+16];
	fma.rn.f32 	%f57, %f55, %f56, %f54;
	ld.global.f32 	%f58, [%rd41+20];
	ld.global.f32 	%f59, [%rd16+20];
	fma.rn.f32 	%f60, %f58, %f59, %f57;
	ld.global.f32 	%f61, [%rd41+24];
	ld.global.f32 	%f62, [%rd16+24];
	fma.rn.f32 	%f63, %f61, %f62, %f60;
	ld.global.f32 	%f64, [%rd41+28];
	ld.global.f32 	%f65, [%rd16+28];
	fma.rn.f32 	%f113, %f64, %f65, %f63;
	add.s32 	%r42, %r42, 16;
	add.s64 	%rd41, %rd41, 64;
	add.s32 	%r41, %r41, 16;
	setp.ne.s32 	%p6, %r42, 0;
	@%p6 bra 	$L__BB0_4;
$L__BB0_5:
	setp.eq.s32 	%p7, %r5, 0;
	@%p7 bra 	$L__BB0_14;
	and.b32  	%r13, %r26, 7;
	setp.lt.u32 	%p8, %r5, 8;
	@%p8 bra 	$L__BB0_8;
	add.s32 	%r35, %r44, %r3;
	mul.wide.u32 	%rd17, %r35, 4;
	add.s64 	%rd18, %rd2, %rd17;
	ld.global.f32 	%f67, [%rd18];
	add.s32 	%r36, %r44, %r4;
	mul.wide.s32 	%rd19, %r36, 4;
	add.s64 	%rd20, %rd1, %rd19;
	ld.global.f32 	%f68, [%rd20];
	fma.rn.f32 	%f69, %f67, %f68, %f113;
	cvt.u64.u32 	%rd21, %r3;
	cvt.u64.u32 	%rd22, %r44;
	add.s64 	%rd23, %rd22, %rd21;
	shl.b64 	%rd24, %rd23, 2;
	add.s64 	%rd25, %rd2, %rd24;
	ld.global.f32 	%f70, [%rd25+4];
	ld.global.f32 	%f71, [%rd20+4];
	fma.rn.f32 	%f72, %f70, %f71, %f69;
	ld.global.f32 	%f73, [%rd25+8];
	ld.global.f32 	%f74, [%rd20+8];
	fma.rn.f32 	%f75, %f73, %f74, %f72;
	ld.global.f32 	%f76, [%rd25+12];
	ld.global.f32 	%f77, [%rd20+12];
	fma.rn.f32 	%f78, %f76, %f77, %f75;
	ld.global.f32 	%f79, [%rd25+16];
	ld.global.f32 	%f80, [%rd20+16];
	fma.rn.f32 	%f81, %f79, %f80, %f78;
	ld.global.f32 	%f82, [%rd25+20];
	ld.global.f32 	%f83, [%rd20+20];
	fma.rn.f32 	%f84, %f82, %f83, %f81;
	ld.global.f32 	%f85, [%rd25+24];
	ld.global.f32 	%f86, [%rd20+24];
	fma.rn.f32 	%f87, %f85, %f86, %f84;
	ld.global.f32 	%f88, [%rd25+28];
	ld.global.f32 	%f89, [%rd20+28];
	fma.rn.f32 	%f113, %f88, %f89, %f87;
	add.s32 	%r44, %r44, 8;
$L__BB0_8:
	setp.eq.s32 	%p9, %r13, 0;
	@%p9 bra 	$L__BB0_14;
	and.b32  	%r16, %r26, 3;
	setp.lt.u32 	%p10, %r13, 4;
	@%p10 bra 	$L__BB0_11;
	add.s32 	%r37, %r44, %r3;
	mul.wide.u32 	%rd26, %r37, 4;
	add.s64 	%rd27, %rd2, %rd26;
	ld.global.f32 	%f91, [%rd27];
	add.s32 	%r38, %r44, %r4;
	mul.wide.s32 	%rd28, %r38, 4;
	add.s64 	%rd29, %rd1, %rd28;
	ld.global.f32 	%f92, [%rd29];
	fma.rn.f32 	%f93, %f91, %f92, %f113;
	cvt.u64.u32 	%rd30, %r3;
	cvt.u64.u32 	%rd31, %r44;
	add.s64 	%rd32, %rd31, %rd30;
	shl.b64 	%rd33, %rd32, 2;
	add.s64 	%rd34, %rd2, %rd33;
	ld.global.f32 	%f94, [%rd34+4];
	ld.global.f32 	%f95, [%rd29+4];
	fma.rn.f32 	%f96, %f94, %f95, %f93;
	ld.global.f32 	%f97, [%rd34+8];
	ld.global.f32 	%f98, [%rd29+8];
	fma.rn.f32 	%f99, %f97, %f98, %f96;
	ld.global.f32 	%f100, [%rd34+12];
	ld.global.f32 	%f101, [%rd29+12];
	fma.rn.f32 	%f113, %f100, %f101, %f99;
	add.s32 	%r44, %r44, 4;
$L__BB0_11:
	setp.eq.s32 	%p11, %r16, 0;
	@%p11 bra 	$L__BB0_14;
	add.s32 	%r47, %r44, %r4;
	add.s32 	%r39, %r44, %r3;
	mul.wide.u32 	%rd35, %r39, 4;
	add.s64 	%rd42, %rd2, %rd35;
	neg.s32 	%r46, %r16;
$L__BB0_13:
	.pragma "nounroll";
	mul.wide.s32 	%rd36, %r47, 4;
	add.s64 	%rd37, %rd1, %rd36;
	ld.global.f32 	%f102, [%rd42];
	ld.global.f32 	%f103, [%rd37];
	fma.rn.f32 	%f113, %f102, %f103, %f113;
	add.s32 	%r47, %r47, 1;
	add.s64 	%rd42, %rd42, 4;
	add.s32 	%r46, %r46, 1;
	setp.ne.s32 	%p12, %r46, 0;
	@%p12 bra 	$L__BB0_13;
$L__BB0_14:
	mul.f32 	%f104, %f14, %f113;
	mad.lo.s32 	%r40, %r25, %r1, %r2;
	cvta.to.global.u64 	%rd38, %rd10;
	mul.wide.s32 	%rd39, %r40, 4;
	add.s64 	%rd40, %rd38, %rd39;
	st.global.f32 	[%rd40], %f104;
$L__BB0_15:
	ret;

}
	// .globl	_Z6RowMaxPfS_ii
.visible .entry _Z6RowMaxPfS_ii(
	.param .u64 .ptr .align 1 _Z6RowMaxPfS_ii_param_0,
	.param .u64 .ptr .align 1 _Z6RowMaxPfS_ii_param_1,
	.param .u32 _Z6RowMaxPfS_ii_param_2,
	.param .u32 _Z6RowMaxPfS_ii_param_3
)
{
	.reg .pred 	%p<11>;
	.reg .b32 	%r<39>;
	.reg .b32 	%f<81>;
	.reg .b64 	%rd<23>;

	ld.param.u64 	%rd7, [_Z6RowMaxPfS_ii_param_0];
	ld.param.u64 	%rd8, [_Z6RowMaxPfS_ii_param_1];
	ld.param.u32 	%r24, [_Z6RowMaxPfS_ii_param_2];
	ld.param.u32 	%r23, [_Z6RowMaxPfS_ii_param_3];
	mov.u32 	%r25, %ctaid.x;
	mov.u32 	%r26, %ntid.x;
	mov.u32 	%r27, %tid.x;
	mad.lo.s32 	%r1, %r25, %r26, %r27;
	setp.ge.s32 	%p1, %r1, %r24;
	@%p1 bra 	$L__BB1_16;
	cvta.to.global.u64 	%rd1, %rd8;
	mul.lo.s32 	%r2, %r23, %r1;
	mul.wide.s32 	%rd9, %r2, 4;
	add.s64 	%rd2, %rd1, %rd9;
	ld.global.f32 	%f80, [%rd2];
	setp.lt.s32 	%p2, %r23, 2;
	@%p2 bra 	$L__BB1_15;
	add.s32 	%r3, %r23, -1;
	add.s32 	%r29, %r23, -2;
	and.b32  	%r4, %r3, 15;
	setp.lt.u32 	%p3, %r29, 15;
	mov.b32 	%r35, 1;
	@%p3 bra 	$L__BB1_6;
	and.b32  	%r31, %r3, -16;
	neg.s32 	%r33, %r31;
	add.s64 	%rd11, %rd9, %rd1;
	add.s64 	%rd22, %rd11, 32;
	mov.b32 	%r32, 0;
$L__BB1_4:
	.pragma "nounroll";
	ld.global.f32 	%f16, [%rd22+-28];
	max.f32 	%f17, %f80, %f16;
	ld.global.f32 	%f18, [%rd22+-24];
	max.f32 	%f19, %f17, %f18;
	ld.global.f32 	%f20, [%rd22+-20];
	max.f32 	%f21, %f19, %f20;
	ld.global.f32 	%f22, [%rd22+-16];
	max.f32 	%f23, %f21, %f22;
	ld.global.f32 	%f24, [%rd22+-12];
	max.f32 	%f25, %f23, %f24;
	ld.global.f32 	%f26, [%rd22+-8];
	max.f32 	%f27, %f25, %f26;
	ld.global.f32 	%f28, [%rd22+-4];
	max.f32 	%f29, %f27, %f28;
	ld.global.f32 	%f30, [%rd22];
	max.f32 	%f31, %f29, %f30;
	ld.global.f32 	%f32, [%rd22+4];
	max.f32 	%f33, %f31, %f32;
	ld.global.f32 	%f34, [%rd22+8];
	max.f32 	%f35, %f33, %f34;
	ld.global.f32 	%f36, [%rd22+12];
	max.f32 	%f37, %f35, %f36;
	ld.global.f32 	%f38, [%rd22+16];
	max.f32 	%f39, %f37, %f38;
	ld.global.f32 	%f40, [%rd22+20];
	max.f32 	%f41, %f39, %f40;
	ld.global.f32 	%f42, [%rd22+24];
	max.f32 	%f43, %f41, %f42;
	ld.global.f32 	%f44, [%rd22+28];
	max.f32 	%f45, %f43, %f44;
	ld.global.f32 	%f46, [%rd22+32];
	max.f32 	%f80, %f45, %f46;
	add.s32 	%r33, %r33, 16;
	add.s32 	%r32, %r32, 16;
	add.s64 	%rd22, %rd22, 64;
	setp.ne.s32 	%p4, %r33, 0;
	@%p4 bra 	$L__BB1_4;
	add.s32 	%r35, %r32, 1;
$L__BB1_6:
	setp.eq.s32 	%p5, %r4, 0;
	@%p5 bra 	$L__BB1_15;
	and.b32  	%r12, %r3, 7;
	setp.lt.u32 	%p6, %r4, 8;
	@%p6 bra 	$L__BB1_9;
	mul.wide.s32 	%rd12, %r35, 4;
	add.s64 	%rd13, %rd2, %rd12;
	ld.global.f32 	%f48, [%rd13];
	max.f32 	%f49, %f80, %f48;
	ld.global.f32 	%f50, [%rd13+4];
	max.f32 	%f51, %f49, %f50;
	ld.global.f32 	%f52, [%rd13+8];
	max.f32 	%f53, %f51, %f52;
	ld.global.f32 	%f54, [%rd13+12];
	max.f32 	%f55, %f53, %f54;
	ld.global.f32 	%f56, [%rd13+16];
	max.f32 	%f57, %f55, %f56;
	ld.global.f32 	%f58, [%rd13+20];
	max.f32 	%f59, %f57, %f58;
	ld.global.f32 	%f60, [%rd13+24];
	max.f32 	%f61, %f59, %f60;
	ld.global.f32 	%f62, [%rd13+28];
	max.f32 	%f80, %f61, %f62;
	add.s32 	%r35, %r35, 8;
$L__BB1_9:
	setp.eq.s32 	%p7, %r12, 0;
	@%p7 bra 	$L__BB1_15;
	and.b32  	%r15, %r3, 3;
	setp.lt.u32 	%p8, %r12, 4;
	@%p8 bra 	$L__BB1_12;
	mul.wide.s32 	%rd14, %r35, 4;
	add.s64 	%rd15, %rd2, %rd14;
	ld.global.f32 	%f64, [%rd15];
	max.f32 	%f65, %f80, %f64;
	ld.global.f32 	%f66, [%rd15+4];
	max.f32 	%f67, %f65, %f66;
	ld.global.f32 	%f68, [%rd15+8];
	max.f32 	%f69, %f67, %f68;
	ld.global.f32 	%f70, [%rd15+12];
	max.f32 	%f80, %f69, %f70;
	add.s32 	%r35, %r35, 4;
$L__BB1_12:
	setp.eq.s32 	%p9, %r15, 0;
	@%p9 bra 	$L__BB1_15;
	neg.s32 	%r37, %r15;
$L__BB1_14:
	.pragma "nounroll";
	mul.wide.s32 	%rd17, %r35, 4;
	add.s64 	%rd18, %rd2, %rd17;
	ld.global.f32 	%f71, [%rd18];
	max.f32 	%f80, %f80, %f71;
	add.s32 	%r35, %r35, 1;
	add.s32 	%r37, %r37, 1;
	setp.ne.s32 	%p10, %r37, 0;
	@%p10 bra 	$L__BB1_14;
$L__BB1_15:
	cvta.to.global.u64 	%rd19, %rd7;
	mul.wide.s32 	%rd20, %r1, 4;
	add.s64 	%rd21, %rd19, %rd20;
	st.global.f32 	[%rd21], %f80;
$L__BB1_16:
	ret;

}
	// .globl	_Z14MinusMaxAndExpPfS_S_ii
.visible .entry _Z14MinusMaxAndExpPfS_S_ii(
	.param .u64 .ptr .align 1 _Z14MinusMaxAndExpPfS_S_ii_param_0,
	.param .u64 .ptr .align 1 _Z14MinusMaxAndExpPfS_S_ii_param_1,
	.param .u64 .ptr .align 1 _Z14MinusMaxAndExpPfS_S_ii_param_2,
	.param .u32 _Z14MinusMaxAndExpPfS_S_ii_param_3,
	.param .u32 _Z14MinusMaxAndExpPfS_S_ii_param_4
)
{
	.reg .pred 	%p<4>;
	.reg .b32 	%r<14>;
	.reg .b32 	%f<16>;
	.reg .b64 	%rd<12>;

	ld.param.u64 	%rd1, [_Z14MinusMaxAndExpPfS_S_ii_param_0];
	ld.param.u64 	%rd2, [_Z14MinusMaxAndExpPfS_S_ii_param_1];
	ld.param.u64 	%rd3, [_Z14MinusMaxAndExpPfS_S_ii_param_2];
	ld.param.u32 	%r4, [_Z14MinusMaxAndExpPfS_S_ii_param_3];
	ld.param.u32 	%r3, [_Z14MinusMaxAndExpPfS_S_ii_param_4];
	mov.u32 	%r5, %ctaid.y;
	mov.u32 	%r6, %ntid.y;
	mov.u32 	%r7, %tid.y;
	mad.lo.s32 	%r1, %r5, %r6, %r7;
	mov.u32 	%r8, %ctaid.x;
	mov.u32 	%r9, %ntid.x;
	mov.u32 	%r10, %tid.x;
	mad.lo.s32 	%r2, %r8, %r9, %r10;
	setp.ge.s32 	%p1, %r1, %r4;
	setp.ge.s32 	%p2, %r2, %r3;
	or.pred  	%p3, %p1, %p2;
	@%p3 bra 	$L__BB2_2;
	cvta.to.global.u64 	%rd4, %rd2;
	cvta.to.global.u64 	%rd5, %rd3;
	cvta.to.global.u64 	%rd6, %rd1;
	mad.lo.s32 	%r11, %r3, %r1, %r2;
	mul.wide.s32 	%rd7, %r11, 4;
	add.s64 	%rd8, %rd4, %rd7;
	ld.global.f32 	%f1, [%rd8];
	mul.wide.u32 	%rd9, %r1, 4;
	add.s64 	%rd10, %rd5, %rd9;
	ld.global.f32 	%f2, [%rd10];
	sub.f32 	%f3, %f1, %f2;
	fma.rn.f32 	%f4, %f3, 0f3BBB989D, 0f3F000000;
	cvt.sat.f32.f32 	%f5, %f4;
	mov.f32 	%f6, 0f4B400001;
	mov.f32 	%f7, 0f437C0000;
	fma.rm.f32 	%f8, %f5, %f7, %f6;
	add.f32 	%f9, %f8, 0fCB40007F;
	neg.f32 	%f10, %f9;
	fma.rn.f32 	%f11, %f3, 0f3FB8AA3B, %f10;
	fma.rn.f32 	%f12, %f3, 0f32A57060, %f11;
	mov.b32 	%r12, %f8;
	shl.b32 	%r13, %r12, 23;
	mov.b32 	%f13, %r13;
	ex2.approx.ftz.f32 	%f14, %f12;
	mul.f32 	%f15, %f14, %f13;
	add.s64 	%rd11, %rd6, %rd7;
	st.global.f32 	[%rd11], %f15;
$L__BB2_2:
	ret;

}
	// .globl	_Z6RowSumPfS_ii
.visible .entry _Z6RowSumPfS_ii(
	.param .u64 .ptr .align 1 _Z6RowSumPfS_ii_param_0,
	.param .u64 .ptr .align 1 _Z6RowSumPfS_ii_param_1,
	.param .u32 _Z6RowSumPfS_ii_param_2,
	.param .u32 _Z6RowSumPfS_ii_param_3
)
{
	.reg .pred 	%p<11>;
	.reg .b32 	%r<38>;
	.reg .b32 	%f<83>;
	.reg .b64 	%rd<16>;

	ld.param.u64 	%rd3, [_Z6RowSumPfS_ii_param_0];
	ld.param.u64 	%rd4, [_Z6RowSumPfS_ii_param_1];
	ld.param.u32 	%r24, [_Z6RowSumPfS_ii_param_2];
	ld.param.u32 	%r23, [_Z6RowSumPfS_ii_param_3];
	cvta.to.global.u64 	%rd1, %rd4;
	mov.u32 	%r25, %ctaid.x;
	mov.u32 	%r26, %ntid.x;
	mov.u32 	%r27, %tid.x;
	mad.lo.s32 	%r1, %r25, %r26, %r27;
	setp.ge.s32 	%p1, %r1, %r24;
	@%p1 bra 	$L__BB3_15;
	setp.lt.s32 	%p2, %r23, 1;
	mov.f32 	%f82, 0f00000000;
	@%p2 bra 	$L__BB3_14;
	mul.lo.s32 	%r2, %r23, %r1;
	and.b32  	%r3, %r23, 15;
	setp.lt.u32 	%p3, %r23, 16;
	mov.f32 	%f82, 0f00000000;
	mov.b32 	%r34, 0;
	@%p3 bra 	$L__BB3_5;
	and.b32  	%r34, %r23, 2147483632;
	neg.s32 	%r32, %r34;
	add.s64 	%rd2, %rd1, 32;
	mov.f32 	%f82, 0f00000000;
	mov.u32 	%r31, %r2;
$L__BB3_4:
	.pragma "nounroll";
	mul.wide.s32 	%rd5, %r31, 4;
	add.s64 	%rd6, %rd2, %rd5;
	ld.global.f32 	%f18, [%rd6+-32];
	add.f32 	%f19, %f82, %f18;
	ld.global.f32 	%f20, [%rd6+-28];
	add.f32 	%f21, %f19, %f20;
	ld.global.f32 	%f22, [%rd6+-24];
	add.f32 	%f23, %f21, %f22;
	ld.global.f32 	%f24, [%rd6+-20];
	add.f32 	%f25, %f23, %f24;
	ld.global.f32 	%f26, [%rd6+-16];
	add.f32 	%f27, %f25, %f26;
	ld.global.f32 	%f28, [%rd6+-12];
	add.f32 	%f29, %f27, %f28;
	ld.global.f32 	%f30, [%rd6+-8];
	add.f32 	%f31, %f29, %f30;
	ld.global.f32 	%f32, [%rd6+-4];
	add.f32 	%f33, %f31, %f32;
	ld.global.f32 	%f34, [%rd6];
	add.f32 	%f35, %f33, %f34;
	ld.global.f32 	%f36, [%rd6+4];
	add.f32 	%f37, %f35, %f36;
	ld.global.f32 	%f38, [%rd6+8];
	add.f32 	%f39, %f37, %f38;
	ld.global.f32 	%f40, [%rd6+12];
	add.f32 	%f41, %f39, %f40;
	ld.global.f32 	%f42, [%rd6+16];
	add.f32 	%f43, %f41, %f42;
	ld.global.f32 	%f44, [%rd6+20];
	add.f32 	%f45, %f43, %f44;
	ld.global.f32 	%f46, [%rd6+24];
	add.f32 	%f47, %f45, %f46;
	ld.global.f32 	%f48, [%rd6+28];
	add.f32 	%f82, %f47, %f48;
	add.s32 	%r32, %r32, 16;
	add.s32 	%r31, %r31, 16;
	setp.ne.s32 	%p4, %r32, 0;
	@%p4 bra 	$L__BB3_4;
$L__BB3_5:
	setp.eq.s32 	%p5, %r3, 0;
	@%p5 bra 	$L__BB3_14;
	and.b32  	%r11, %r23, 7;
	setp.lt.u32 	%p6, %r3, 8;
	@%p6 bra 	$L__BB3_8;
	add.s32 	%r29, %r34, %r2;
	mul.wide.s32 	%rd7, %r29, 4;
	add.s64 	%rd8, %rd1, %rd7;
	ld.global.f32 	%f50, [%rd8];
	add.f32 	%f51, %f82, %f50;
	ld.global.f32 	%f52, [%rd8+4];
	add.f32 	%f53, %f51, %f52;
	ld.global.f32 	%f54, [%rd8+8];
	add.f32 	%f55, %f53, %f54;
	ld.global.f32 	%f56, [%rd8+12];
	add.f32 	%f57, %f55, %f56;
	ld.global.f32 	%f58, [%rd8+16];
	add.f32 	%f59, %f57, %f58;
	ld.global.f32 	%f60, [%rd8+20];
	add.f32 	%f61, %f59, %f60;
	ld.global.f32 	%f62, [%rd8+24];
	add.f32 	%f63, %f61, %f62;
	ld.global.f32 	%f64, [%rd8+28];
	add.f32 	%f82, %f63, %f64;
	add.s32 	%r34, %r34, 8;
$L__BB3_8:
	setp.eq.s32 	%p7, %r11, 0;
	@%p7 bra 	$L__BB3_14;
	and.b32  	%r14, %r23, 3;
	setp.lt.u32 	%p8, %r11, 4;
	@%p8 bra 	$L__BB3_11;
	add.s32 	%r30, %r34, %r2;
	mul.wide.s32 	%rd9, %r30, 4;
	add.s64 	%rd10, %rd1, %rd9;
	ld.global.f32 	%f66, [%rd10];
	add.f32 	%f67, %f82, %f66;
	ld.global.f32 	%f68, [%rd10+4];
	add.f32 	%f69, %f67, %f68;
	ld.global.f32 	%f70, [%rd10+8];
	add.f32 	%f71, %f69, %f70;
	ld.global.f32 	%f72, [%rd10+12];
	add.f32 	%f82, %f71, %f72;
	add.s32 	%r34, %r34, 4;
$L__BB3_11:
	setp.eq.s32 	%p9, %r14, 0;
	@%p9 bra 	$L__BB3_14;
	add.s32 	%r37, %r34, %r2;
	neg.s32 	%r36, %r14;
$L__BB3_13:
	.pragma "nounroll";
	mul.wide.s32 	%rd11, %r37, 4;
	add.s64 	%rd12, %rd1, %rd11;
	ld.global.f32 	%f73, [%rd12];
	add.f32 	%f82, %f82, %f73;
	add.s32 	%r37, %r37, 1;
	add.s32 	%r36, %r36, 1;
	setp.ne.s32 	%p10, %r36, 0;
	@%p10 bra 	$L__BB3_13;
$L__BB3_14:
	cvta.to.global.u64 	%rd13, %rd3;
	mul.wide.s32 	%rd14, %r1, 4;
	add.s64 	%rd15, %rd13, %rd14;
	st.global.f32 	[%rd15], %f82;
$L__BB3_15:
	ret;

}
	// .globl	_Z12UpdateMiLiOiPfS_S_S_S_S_S_iii
.visible .entry _Z12UpdateMiLiOiPfS_S_S_S_S_S_iii(
	.param .u64 .ptr .align 1 _Z12UpdateMiLiOiPfS_S_S_S_S_S_iii_param_0,
	.param .u64 .ptr .align 1 _Z12UpdateMiLiOiPfS_S_S_S_S_S_iii_param_1,
	.param .u64 .ptr .align 1 _Z12UpdateMiLiOiPfS_S_S_S_S_S_iii_param_2,
	.param .u64 .ptr .align 1 _Z12UpdateMiLiOiPfS_S_S_S_S_S_iii_param_3,
	.param .u64 .ptr .align 1 _Z12UpdateMiLiOiPfS_S_S_S_S_S_iii_param_4,
	.param .u64 .ptr .align 1 _Z12UpdateMiLiOiPfS_S_S_S_S_S_iii_param_5,
	.param .u64 .ptr .align 1 _Z12UpdateMiLiOiPfS_S_S_S_S_S_iii_param_6,
	.param .u32 _Z12UpdateMiLiOiPfS_S_S_S_S_S_iii_param_7,
	.param .u32 _Z12UpdateMiLiOiPfS_S_S_S_S_S_iii_param_8,
	.param .u32 _Z12UpdateMiLiOiPfS_S_S_S_S_S_iii_param_9
)
{
	.reg .pred 	%p<18>;
	.reg .b32 	%r<132>;
	.reg .b32 	%f<346>;
	.reg .b64 	%rd<70>;

	ld.param.u64 	%rd10, [_Z12UpdateMiLiOiPfS_S_S_S_S_S_iii_param_0];
	ld.param.u64 	%rd11, [_Z12UpdateMiLiOiPfS_S_S_S_S_S_iii_param_1];
	ld.param.u64 	%rd14, [_Z12UpdateMiLiOiPfS_S_S_S_S_S_iii_param_2];
	ld.param.u64 	%rd12, [_Z12UpdateMiLiOiPfS_S_S_S_S_S_iii_param_3];
	ld.param.u64 	%rd13, [_Z12UpdateMiLiOiPfS_S_S_S_S_S_iii_param_4];
	ld.param.u64 	%rd15, [_Z12UpdateMiLiOiPfS_S_S_S_S_S_iii_param_5];
	ld.param.u64 	%rd16, [_Z12UpdateMiLiOiPfS_S_S_S_S_S_iii_param_6];
	ld.param.u32 	%r55, [_Z12UpdateMiLiOiPfS_S_S_S_S_S_iii_param_7];
	ld.param.u32 	%r53, [_Z12UpdateMiLiOiPfS_S_S_S_S_S_iii_param_8];
	ld.param.u32 	%r54, [_Z12UpdateMiLiOiPfS_S_S_S_S_S_iii_param_9];
	cvta.to.global.u64 	%rd1, %rd16;
	cvta.to.global.u64 	%rd2, %rd15;
	cvta.to.global.u64 	%rd3, %rd14;
	mov.u32 	%r56, %ctaid.x;
	mov.u32 	%r57, %ntid.x;
	mov.u32 	%r58, %tid.x;
	mad.lo.s32 	%r1, %r56, %r57, %r58;
	setp.ge.s32 	%p1, %r1, %r55;
	@%p1 bra 	$L__BB4_25;
	cvta.to.global.u64 	%rd17, %rd10;
	cvta.to.global.u64 	%rd18, %rd12;
	cvta.to.global.u64 	%rd19, %rd11;
	cvta.to.global.u64 	%rd20, %rd13;
	mul.wide.s32 	%rd21, %r1, 4;
	add.s64 	%rd4, %rd17, %rd21;
	ld.global.f32 	%f15, [%rd4];
	add.s64 	%rd5, %rd18, %rd21;
	ld.global.f32 	%f16, [%rd5];
	max.f32 	%f1, %f15, %f16;
	sub.f32 	%f17, %f15, %f1;
	fma.rn.f32 	%f18, %f17, 0f3BBB989D, 0f3F000000;
	cvt.sat.f32.f32 	%f19, %f18;
	mov.f32 	%f20, 0f4B400001;
	mov.f32 	%f21, 0f437C0000;
	fma.rm.f32 	%f22, %f19, %f21, %f20;
	add.f32 	%f23, %f22, 0fCB40007F;
	neg.f32 	%f24, %f23;
	fma.rn.f32 	%f25, %f17, 0f3FB8AA3B, %f24;
	fma.rn.f32 	%f26, %f17, 0f32A57060, %f25;
	mov.b32 	%r59, %f22;
	shl.b32 	%r60, %r59, 23;
	mov.b32 	%f27, %r60;
	ex2.approx.ftz.f32 	%f28, %f26;
	mul.f32 	%f29, %f28, %f27;
	add.s64 	%rd6, %rd19, %rd21;
	ld.global.f32 	%f30, [%rd6];
	sub.f32 	%f31, %f16, %f1;
	fma.rn.f32 	%f32, %f31, 0f3BBB989D, 0f3F000000;
	cvt.sat.f32.f32 	%f33, %f32;
	fma.rm.f32 	%f34, %f33, %f21, %f20;
	add.f32 	%f35, %f34, 0fCB40007F;
	neg.f32 	%f36, %f35;
	fma.rn.f32 	%f37, %f31, 0f3FB8AA3B, %f36;
	fma.rn.f32 	%f38, %f31, 0f32A57060, %f37;
	mov.b32 	%r61, %f34;
	shl.b32 	%r62, %r61, 23;
	mov.b32 	%f39, %r62;
	ex2.approx.ftz.f32 	%f40, %f38;
	mul.f32 	%f41, %f40, %f39;
	add.s64 	%rd22, %rd20, %rd21;
	ld.global.f32 	%f42, [%rd22];
	mul.f32 	%f43, %f42, %f41;
	fma.rn.f32 	%f2, %f30, %f29, %f43;
	setp.lt.s32 	%p2, %r54, 1;
	@%p2 bra 	$L__BB4_24;
	setp.lt.s32 	%p3, %r53, 1;
	mul.lo.s32 	%r2, %r53, %r1;
	mul.lo.s32 	%r3, %r54, %r1;
	@%p3 bra 	$L__BB4_16;
	and.b32  	%r4, %r53, 7;
	and.b32  	%r5, %r53, 3;
	and.b32  	%r6, %r53, 2147483640;
	and.b32  	%r7, %r53, 1;
	neg.s32 	%r8, %r6;
	shl.b32 	%r9, %r54, 3;
	mul.lo.s32 	%r10, %r54, 3;
	shl.b32 	%r11, %r54, 2;
	mul.lo.s32 	%r12, %r54, 6;
	mul.lo.s32 	%r13, %r54, 7;
	mov.b32 	%r116, 0;
	mul.wide.u32 	%rd46, %r9, 4;
$L__BB4_4:
	setp.lt.u32 	%p10, %r53, 8;
	mov.f32 	%f345, 0f00000000;
	mov.b32 	%r127, 0;
	@%p10 bra 	$L__BB4_7;
	add.s32 	%r124, %r54, %r116;
	shl.b32 	%r99, %r54, 1;
	add.s32 	%r123, %r99, %r116;
	add.s32 	%r122, %r10, %r116;
	add.s32 	%r121, %r11, %r116;
	mad.lo.s32 	%r120, %r54, 5, %r116;
	add.s32 	%r119, %r12, %r116;
	add.s32 	%r118, %r13, %r116;
	mul.wide.u32 	%rd29, %r116, 4;
	add.s64 	%rd69, %rd1, %rd29;
	mov.f32 	%f345, 0f00000000;
	mov.u32 	%r117, %r2;
	mov.u32 	%r125, %r8;
$L__BB4_6:
	.pragma "nounroll";
	mul.wide.s32 	%rd30, %r117, 4;
	add.s64 	%rd31, %rd2, %rd30;
	ld.global.f32 	%f263, [%rd31];
	ld.global.f32 	%f264, [%rd69];
	fma.rn.f32 	%f265, %f263, %f264, %f345;
	ld.global.f32 	%f266, [%rd31+4];
	mul.wide.u32 	%rd32, %r124, 4;
	add.s64 	%rd33, %rd1, %rd32;
	ld.global.f32 	%f267, [%rd33];
	fma.rn.f32 	%f268, %f266, %f267, %f265;
	ld.global.f32 	%f269, [%rd31+8];
	mul.wide.u32 	%rd34, %r123, 4;
	add.s64 	%rd35, %rd1, %rd34;
	ld.global.f32 	%f270, [%rd35];
	fma.rn.f32 	%f271, %f269, %f270, %f268;
	ld.global.f32 	%f272, [%rd31+12];
	mul.wide.u32 	%rd36, %r122, 4;
	add.s64 	%rd37, %rd1, %rd36;
	ld.global.f32 	%f273, [%rd37];
	fma.rn.f32 	%f274, %f272, %f273, %f271;
	ld.global.f32 	%f275, [%rd31+16];
	mul.wide.u32 	%rd38, %r121, 4;
	add.s64 	%rd39, %rd1, %rd38;
	ld.global.f32 	%f276, [%rd39];
	fma.rn.f32 	%f277, %f275, %f276, %f274;
	ld.global.f32 	%f278, [%rd31+20];
	mul.wide.u32 	%rd40, %r120, 4;
	add.s64 	%rd41, %rd1, %rd40;
	ld.global.f32 	%f279, [%rd41];
	fma.rn.f32 	%f280, %f278, %f279, %f277;
	ld.global.f32 	%f281, [%rd31+24];
	mul.wide.u32 	%rd42, %r119, 4;
	add.s64 	%rd43, %rd1, %rd42;
	ld.global.f32 	%f282, [%rd43];
	fma.rn.f32 	%f283, %f281, %f282, %f280;
	ld.global.f32 	%f284, [%rd31+28];
	mul.wide.u32 	%rd44, %r118, 4;
	add.s64 	%rd45, %rd1, %rd44;
	ld.global.f32 	%f285, [%rd45];
	fma.rn.f32 	%f345, %f284, %f285, %f283;
	add.s32 	%r125, %r125, 8;
	add.s32 	%r124, %r124, %r9;
	add.s32 	%r123, %r123, %r9;
	add.s32 	%r122, %r122, %r9;
	add.s32 	%r121, %r121, %r9;
	add.s32 	%r120, %r120, %r9;
	add.s32 	%r119, %r119, %r9;
	add.s32 	%r118, %r118, %r9;
	add.s64 	%rd69, %rd69, %rd46;
	add.s32 	%r117, %r117, 8;
	setp.ne.s32 	%p11, %r125, 0;
	mov.u32 	%r127, %r6;
	@%p11 bra 	$L__BB4_6;
$L__BB4_7:
	setp.eq.s32 	%p12, %r4, 0;
	@%p12 bra 	$L__BB4_15;
	add.s32 	%r100, %r4, -1;
	setp.lt.u32 	%p13, %r100, 3;
	@%p13 bra 	$L__BB4_10;
	add.s32 	%r101, %r127, %r2;
	mul.wide.s32 	%rd47, %r101, 4;
	add.s64 	%rd48, %rd2, %rd47;
	ld.global.f32 	%f287, [%rd48];
	mad.lo.s32 	%r102, %r127, %r54, %r116;
	mul.wide.u32 	%rd49, %r102, 4;
	add.s64 	%rd50, %rd1, %rd49;
	ld.global.f32 	%f288, [%rd50];
	fma.rn.f32 	%f289, %f287, %f288, %f345;
	ld.global.f32 	%f290, [%rd48+4];
	add.s32 	%r103, %r102, %r54;
	mul.wide.u32 	%rd51, %r103, 4;
	add.s64 	%rd52, %rd1, %rd51;
	ld.global.f32 	%f291, [%rd52];
	fma.rn.f32 	%f292, %f290, %f291, %f289;
	ld.global.f32 	%f293, [%rd48+8];
	add.s32 	%r104, %r103, %r54;
	mul.wide.u32 	%rd53, %r104, 4;
	add.s64 	%rd54, %rd1, %rd53;
	ld.global.f32 	%f294, [%rd54];
	fma.rn.f32 	%f295, %f293, %f294, %f292;
	ld.global.f32 	%f296, [%rd48+12];
	add.s32 	%r105, %r104, %r54;
	mul.wide.u32 	%rd55, %r105, 4;
	add.s64 	%rd56, %rd1, %rd55;
	ld.global.f32 	%f297, [%rd56];
	fma.rn.f32 	%f345, %f296, %f297, %f295;
	add.s32 	%r127, %r127, 4;
$L__BB4_10:
	setp.eq.s32 	%p14, %r5, 0;
	@%p14 bra 	$L__BB4_15;
	setp.eq.s32 	%p15, %r5, 1;
	@%p15 bra 	$L__BB4_13;
	add.s32 	%r106, %r127, %r2;
	mul.wide.s32 	%rd57, %r106, 4;
	add.s64 	%rd58, %rd2, %rd57;
	ld.global.f32 	%f299, [%rd58];
	mad.lo.s32 	%r107, %r127, %r54, %r116;
	mul.wide.u32 	%rd59, %r107, 4;
	add.s64 	%rd60, %rd1, %rd59;
	ld.global.f32 	%f300, [%rd60];
	fma.rn.f32 	%f301, %f299, %f300, %f345;
	ld.global.f32 	%f302, [%rd58+4];
	add.s32 	%r108, %r107, %r54;
	mul.wide.u32 	%rd61, %r108, 4;
	add.s64 	%rd62, %rd1, %rd61;
	ld.global.f32 	%f303, [%rd62];
	fma.rn.f32 	%f345, %f302, %f303, %f301;
	add.s32 	%r127, %r127, 2;
$L__BB4_13:
	setp.eq.s32 	%p16, %r7, 0;
	@%p16 bra 	$L__BB4_15;
	add.s32 	%r109, %r127, %r2;
	mul.wide.s32 	%rd63, %r109, 4;
	add.s64 	%rd64, %rd2, %rd63;
	ld.global.f32 	%f304, [%rd64];
	mad.lo.s32 	%r110, %r127, %r54, %r116;
	mul.wide.u32 	%rd65, %r110, 4;
	add.s64 	%rd66, %rd1, %rd65;
	ld.global.f32 	%f305, [%rd66];
	fma.rn.f32 	%f345, %f304, %f305, %f345;
$L__BB4_15:
	ld.global.f32 	%f306, [%rd6];
	ld.global.f32 	%f307, [%rd4];
	sub.f32 	%f308, %f307, %f1;
	fma.rn.f32 	%f309, %f308, 0f3BBB989D, 0f3F000000;
	cvt.sat.f32.f32 	%f310, %f309;
	mov.f32 	%f311, 0f4B400001;
	mov.f32 	%f312, 0f437C0000;
	fma.rm.f32 	%f313, %f310, %f312, %f311;
	add.f32 	%f314, %f313, 0fCB40007F;
	neg.f32 	%f315, %f314;
	fma.rn.f32 	%f316, %f308, 0f3FB8AA3B, %f315;
	fma.rn.f32 	%f317, %f308, 0f32A57060, %f316;
	mov.b32 	%r111, %f313;
	shl.b32 	%r112, %r111, 23;
	mov.b32 	%f318, %r112;
	ex2.approx.ftz.f32 	%f319, %f317;
	mul.f32 	%f320, %f319, %f318;
	mul.f32 	%f321, %f306, %f320;
	add.s32 	%r113, %r116, %r3;
	mul.wide.s32 	%rd67, %r113, 4;
	add.s64 	%rd68, %rd3, %rd67;
	ld.global.f32 	%f322, [%rd68];
	ld.global.f32 	%f323, [%rd5];
	sub.f32 	%f324, %f323, %f1;
	fma.rn.f32 	%f325, %f324, 0f3BBB989D, 0f3F000000;
	cvt.sat.f32.f32 	%f326, %f325;
	fma.rm.f32 	%f327, %f326, %f312, %f311;
	add.f32 	%f328, %f327, 0fCB40007F;
	neg.f32 	%f329, %f328;
	fma.rn.f32 	%f330, %f324, 0f3FB8AA3B, %f329;
	fma.rn.f32 	%f331, %f324, 0f32A57060, %f330;
	mov.b32 	%r114, %f327;
	shl.b32 	%r115, %r114, 23;
	mov.b32 	%f332, %r115;
	ex2.approx.ftz.f32 	%f333, %f331;
	mul.f32 	%f334, %f333, %f332;
	mul.f32 	%f335, %f345, %f334;
	fma.rn.f32 	%f336, %f322, %f321, %f335;
	div.rn.f32 	%f337, %f336, %f2;
	st.global.f32 	[%rd68], %f337;
	add.s32 	%r116, %r116, 1;
	setp.eq.s32 	%p17, %r116, %r54;
	@%p17 bra 	$L__BB4_24;
	bra.uni 	$L__BB4_4;
$L__BB4_16:
	and.b32  	%r46, %r54, 3;
	setp.lt.u32 	%p4, %r54, 4;
	mov.b32 	%r131, 0;
	@%p4 bra 	$L__BB4_19;
	and.b32  	%r131, %r54, 2147483644;
	mov.b32 	%r129, 0;
$L__BB4_18:
	.pragma "nounroll";
	ld.global.f32 	%f44, [%rd6];
	ld.global.f32 	%f45, [%rd4];
	sub.f32 	%f46, %f45, %f1;
	fma.rn.f32 	%f47, %f46, 0f3BBB989D, 0f3F000000;
	cvt.sat.f32.f32 	%f48, %f47;
	mov.f32 	%f49, 0f4B400001;
	mov.f32 	%f50, 0f437C0000;
	fma.rm.f32 	%f51, %f48, %f50, %f49;
	add.f32 	%f52, %f51, 0fCB40007F;
	neg.f32 	%f53, %f52;
	fma.rn.f32 	%f54, %f46, 0f3FB8AA3B, %f53;
	fma.rn.f32 	%f55, %f46, 0f32A57060, %f54;
	mov.b32 	%r65, %f51;
	shl.b32 	%r66, %r65, 23;
	mov.b32 	%f56, %r66;
	ex2.approx.ftz.f32 	%f57, %f55;
	mul.f32 	%f58, %f57, %f56;
	mul.f32 	%f59, %f44, %f58;
	add.s32 	%r67, %r129, %r3;
	mul.wide.s32 	%rd23, %r67, 4;
	add.s64 	%rd24, %rd3, %rd23;
	ld.global.f32 	%f60, [%rd24];
	ld.global.f32 	%f61, [%rd5];
	sub.f32 	%f62, %f61, %f1;
	fma.rn.f32 	%f63, %f62, 0f3BBB989D, 0f3F000000;
	cvt.sat.f32.f32 	%f64, %f63;
	fma.rm.f32 	%f65, %f64, %f50, %f49;
	add.f32 	%f66, %f65, 0fCB40007F;
	neg.f32 	%f67, %f66;
	fma.rn.f32 	%f68, %f62, 0f3FB8AA3B, %f67;
	fma.rn.f32 	%f69, %f62, 0f32A57060, %f68;
	mov.b32 	%r68, %f65;
	shl.b32 	%r69, %r68, 23;
	mov.b32 	%f70, %r69;
	ex2.approx.ftz.f32 	%f71, %f69;
	mul.f32 	%f72, %f71, %f70;
	mul.f32 	%f73, %f72, 0f00000000;
	fma.rn.f32 	%f74, %f60, %f59, %f73;
	div.rn.f32 	%f75, %f74, %f2;
	st.global.f32 	[%rd24], %f75;
	ld.global.f32 	%f76, [%rd6];
	ld.global.f32 	%f77, [%rd4];
	sub.f32 	%f78, %f77, %f1;
	fma.rn.f32 	%f79, %f78, 0f3BBB989D, 0f3F000000;
	cvt.sat.f32.f32 	%f80, %f79;
	fma.rm.f32 	%f81, %f80, %f50, %f49;
	add.f32 	%f82, %f81, 0fCB40007F;
	neg.f32 	%f83, %f82;
	fma.rn.f32 	%f84, %f78, 0f3FB8AA3B, %f83;
	fma.rn.f32 	%f85, %f78, 0f32A57060, %f84;
	mov.b32 	%r70, %f81;
	shl.b32 	%r71, %r70, 23;
	mov.b32 	%f86, %r71;
	ex2.approx.ftz.f32 	%f87, %f85;
	mul.f32 	%f88, %f87, %f86;
	mul.f32 	%f89, %f76, %f88;
	ld.global.f32 	%f90, [%rd24+4];
	ld.global.f32 	%f91, [%rd5];
	sub.f32 	%f92, %f91, %f1;
	fma.rn.f32 	%f93, %f92, 0f3BBB989D, 0f3F000000;
	cvt.sat.f32.f32 	%f94, %f93;
	fma.rm.f32 	%f95, %f94, %f50, %f49;
	add.f32 	%f96, %f95, 0fCB40007F;
	neg.f32 	%f97, %f96;
	fma.rn.f32 	%f98, %f92, 0f3FB8AA3B, %f97;
	fma.rn.f32 	%f99, %f92, 0f32A57060, %f98;
	mov.b32 	%r72, %f95;
	shl.b32 	%r73, %r72, 23;
	mov.b32 	%f100, %r73;
	ex2.approx.ftz.f32 	%f101, %f99;
	mul.f32 	%f102, %f101, %f100;
	mul.f32 	%f103, %f102, 0f00000000;
	fma.rn.f32 	%f104, %f90, %f89, %f103;
	div.rn.f32 	%f105, %f104, %f2;
	st.global.f32 	[%rd24+4], %f105;
	ld.global.f32 	%f106, [%rd6];
	ld.global.f32 	%f107, [%rd4];
	sub.f32 	%f108, %f107, %f1;
	fma.rn.f32 	%f109, %f108, 0f3BBB989D, 0f3F000000;
	cvt.sat.f32.f32 	%f110, %f109;
	fma.rm.f32 	%f111, %f110, %f50, %f49;
	add.f32 	%f112, %f111, 0fCB40007F;
	neg.f32 	%f113, %f112;
	fma.rn.f32 	%f114, %f108, 0f3FB8AA3B, %f113;
	fma.rn.f32 	%f115, %f108, 0f32A57060, %f114;
	mov.b32 	%r74, %f111;
	shl.b32 	%r75, %r74, 23;
	mov.b32 	%f116, %r75;
	ex2.approx.ftz.f32 	%f117, %f115;
	mul.f32 	%f118, %f117, %f116;
	mul.f32 	%f119, %f106, %f118;
	ld.global.f32 	%f120, [%rd24+8];
	ld.global.f32 	%f121, [%rd5];
	sub.f32 	%f122, %f121, %f1;
	fma.rn.f32 	%f123, %f122, 0f3BBB989D, 0f3F000000;
	cvt.sat.f32.f32 	%f124, %f123;
	fma.rm.f32 	%f125, %f124, %f50, %f49;
	add.f32 	%f126, %f125, 0fCB40007F;
	neg.f32 	%f127, %f126;
	fma.rn.f32 	%f128, %f122, 0f3FB8AA3B, %f127;
	fma.rn.f32 	%f129, %f122, 0f32A57060, %f128;
	mov.b32 	%r76, %f125;
	shl.b32 	%r77, %r76, 23;
	mov.b32 	%f130, %r77;
	ex2.approx.ftz.f32 	%f131, %f129;
	mul.f32 	%f132, %f131, %f130;
	mul.f32 	%f133, %f132, 0f00000000;
	fma.rn.f32 	%f134, %f120, %f119, %f133;
	div.rn.f32 	%f135, %f134, %f2;
	st.global.f32 	[%rd24+8], %f135;
	ld.global.f32 	%f136, [%rd6];
	ld.global.f32 	%f137, [%rd4];
	sub.f32 	%f138, %f137, %f1;
	fma.rn.f32 	%f139, %f138, 0f3BBB989D, 0f3F000000;
	cvt.sat.f32.f32 	%f140, %f139;
	fma.rm.f32 	%f141, %f140, %f50, %f49;
	add.f32 	%f142, %f141, 0fCB40007F;
	neg.f32 	%f143, %f142;
	fma.rn.f32 	%f144, %f138, 0f3FB8AA3B, %f143;
	fma.rn.f32 	%f145, %f138, 0f32A57060, %f144;
	mov.b32 	%r78, %f141;
	shl.b32 	%r79, %r78, 23;
	mov.b32 	%f146, %r79;
	ex2.approx.ftz.f32 	%f147, %f145;
	mul.f32 	%f148, %f147, %f146;
	mul.f32 	%f149, %f136, %f148;
	ld.global.f32 	%f150, [%rd24+12];
	ld.global.f32 	%f151, [%rd5];
	sub.f32 	%f152, %f151, %f1;
	fma.rn.f32 	%f153, %f152, 0f3BBB989D, 0f3F000000;
	cvt.sat.f32.f32 	%f154, %f153;
	fma.rm.f32 	%f155, %f154, %f50, %f49;
	add.f32 	%f156, %f155, 0fCB40007F;
	neg.f32 	%f157, %f156;
	fma.rn.f32 	%f158, %f152, 0f3FB8AA3B, %f157;
	fma.rn.f32 	%f159, %f152, 0f32A57060, %f158;
	mov.b32 	%r80, %f155;
	shl.b32 	%r81, %r80, 23;
	mov.b32 	%f160, %r81;
	ex2.approx.ftz.f32 	%f161, %f159;
	mul.f32 	%f162, %f161, %f160;
	mul.f32 	%f163, %f162, 0f00000000;
	fma.rn.f32 	%f164, %f150, %f149, %f163;
	div.rn.f32 	%f165, %f164, %f2;
	st.global.f32 	[%rd24+12], %f165;
	add.s32 	%r129, %r129, 4;
	setp.ne.s32 	%p5, %r129, %r131;
	@%p5 bra 	$L__BB4_18;
$L__BB4_19:
	setp.eq.s32 	%p6, %r46, 0;
	@%p6 bra 	$L__BB4_24;
	setp.eq.s32 	%p7, %r46, 1;
	@%p7 bra 	$L__BB4_22;
	ld.global.f32 	%f166, [%rd6];
	ld.global.f32 	%f167, [%rd4];
	sub.f32 	%f168, %f167, %f1;
	fma.rn.f32 	%f169, %f168, 0f3BBB989D, 0f3F000000;
	cvt.sat.f32.f32 	%f170, %f169;
	mov.f32 	%f171, 0f4B400001;
	mov.f32 	%f172, 0f437C0000;
	fma.rm.f32 	%f173, %f170, %f172, %f171;
	add.f32 	%f174, %f173, 0fCB40007F;
	neg.f32 	%f175, %f174;
	fma.rn.f32 	%f176, %f168, 0f3FB8AA3B, %f175;
	fma.rn.f32 	%f177, %f168, 0f32A57060, %f176;
	mov.b32 	%r82, %f173;
	shl.b32 	%r83, %r82, 23;
	mov.b32 	%f178, %r83;
	ex2.approx.ftz.f32 	%f179, %f177;
	mul.f32 	%f180, %f179, %f178;
	mul.f32 	%f181, %f166, %f180;
	add.s32 	%r84, %r131, %r3;
	mul.wide.s32 	%rd25, %r84, 4;
	add.s64 	%rd26, %rd3, %rd25;
	ld.global.f32 	%f182, [%rd26];
	ld.global.f32 	%f183, [%rd5];
	sub.f32 	%f184, %f183, %f1;
	fma.rn.f32 	%f185, %f184, 0f3BBB989D, 0f3F000000;
	cvt.sat.f32.f32 	%f186, %f185;
	fma.rm.f32 	%f187, %f186, %f172, %f171;
	add.f32 	%f188, %f187, 0fCB40007F;
	neg.f32 	%f189, %f188;
	fma.rn.f32 	%f190, %f184, 0f3FB8AA3B, %f189;
	fma.rn.f32 	%f191, %f184, 0f32A57060, %f190;
	mov.b32 	%r85, %f187;
	shl.b32 	%r86, %r85, 23;
	mov.b32 	%f192, %r86;
	ex2.approx.ftz.f32 	%f193, %f191;
	mul.f32 	%f194, %f193, %f192;
	mul.f32 	%f195, %f194, 0f00000000;
	fma.rn.f32 	%f196, %f182, %f181, %f195;
	div.rn.f32 	%f197, %f196, %f2;
	st.global.f32 	[%rd26], %f197;
	ld.global.f32 	%f198, [%rd6];
	ld.global.f32 	%f199, [%rd4];
	sub.f32 	%f200, %f199, %f1;
	fma.rn.f32 	%f201, %f200, 0f3BBB989D, 0f3F000000;
	cvt.sat.f32.f32 	%f202, %f201;
	fma.rm.f32 	%f203, %f202, %f172, %f171;
	add.f32 	%f204, %f203, 0fCB40007F;
	neg.f32 	%f205, %f204;
	fma.rn.f32 	%f206, %f200, 0f3FB8AA3B, %f205;
	fma.rn.f32 	%f207, %f200, 0f32A57060, %f206;
	mov.b32 	%r87, %f203;
	shl.b32 	%r88, %r87, 23;
	mov.b32 	%f208, %r88;
	ex2.approx.ftz.f32 	%f209, %f207;
	mul.f32 	%f210, %f209, %f208;
	mul.f32 	%f211, %f198, %f210;
	ld.global.f32 	%f212, [%rd26+4];
	ld.global.f32 	%f213, [%rd5];
	sub.f32 	%f214, %f213, %f1;
	fma.rn.f32 	%f215, %f214, 0f3BBB989D, 0f3F000000;
	cvt.sat.f32.f32 	%f216, %f215;
	fma.rm.f32 	%f217, %f216, %f172, %f171;
	add.f32 	%f218, %f217, 0fCB40007F;
	neg.f32 	%f219, %f218;
	fma.rn.f32 	%f220, %f214, 0f3FB8AA3B, %f219;
	fma.rn.f32 	%f221, %f214, 0f32A57060, %f220;
	mov.b32 	%r89, %f217;
	shl.b32 	%r90, %r89, 23;
	mov.b32 	%f222, %r90;
	ex2.approx.ftz.f32 	%f223, %f221;
	mul.f32 	%f224, %f223, %f222;
	mul.f32 	%f225, %f224, 0f00000000;
	fma.rn.f32 	%f226, %f212, %f211, %f225;
	div.rn.f32 	%f227, %f226, %f2;
	st.global.f32 	[%rd26+4], %f227;
	add.s32 	%r131, %r131, 2;
$L__BB4_22:
	and.b32  	%r91, %r54, 1;
	setp.eq.b32 	%p8, %r91, 1;
	not.pred 	%p9, %p8;
	@%p9 bra 	$L__BB4_24;
	ld.global.f32 	%f228, [%rd6];
	ld.global.f32 	%f229, [%rd4];
	sub.f32 	%f230, %f229, %f1;
	fma.rn.f32 	%f231, %f230, 0f3BBB989D, 0f3F000000;
	cvt.sat.f32.f32 	%f232, %f231;
	mov.f32 	%f233, 0f4B400001;
	mov.f32 	%f234, 0f437C0000;
	fma.rm.f32 	%f235, %f232, %f234, %f233;
	add.f32 	%f236, %f235, 0fCB40007F;
	neg.f32 	%f237, %f236;
	fma.rn.f32 	%f238, %f230, 0f3FB8AA3B, %f237;
	fma.rn.f32 	%f239, %f230, 0f32A57060, %f238;
	mov.b32 	%r92, %f235;
	shl.b32 	%r93, %r92, 23;
	mov.b32 	%f240, %r93;
	ex2.approx.ftz.f32 	%f241, %f239;
	mul.f32 	%f242, %f241, %f240;
	mul.f32 	%f243, %f228, %f242;
	add.s32 	%r94, %r131, %r3;
	mul.wide.s32 	%rd27, %r94, 4;
	add.s64 	%rd28, %rd3, %rd27;
	ld.global.f32 	%f244, [%rd28];
	ld.global.f32 	%f245, [%rd5];
	sub.f32 	%f246, %f245, %f1;
	fma.rn.f32 	%f247, %f246, 0f3BBB989D, 0f3F000000;
	cvt.sat.f32.f32 	%f248, %f247;
	fma.rm.f32 	%f249, %f248, %f234, %f233;
	add.f32 	%f250, %f249, 0fCB40007F;
	neg.f32 	%f251, %f250;
	fma.rn.f32 	%f252, %f246, 0f3FB8AA3B, %f251;
	fma.rn.f32 	%f253, %f246, 0f32A57060, %f252;
	mov.b32 	%r95, %f249;
	shl.b32 	%r96, %r95, 23;
	mov.b32 	%f254, %r96;
	ex2.approx.ftz.f32 	%f255, %f253;
	mul.f32 	%f256, %f255, %f254;
	mul.f32 	%f257, %f256, 0f00000000;
	fma.rn.f32 	%f258, %f244, %f243, %f257;
	div.rn.f32 	%f259, %f258, %f2;
	st.global.f32 	[%rd28], %f259;
$L__BB4_24:
	st.global.f32 	[%rd4], %f1;
	st.global.f32 	[%rd6], %f2;
$L__BB4_25:
	ret;

}


// ===== COMPILED SASS (sm_100) =====

	.target	sm_100

	.elftype	@"ET_EXEC"


//--------------------- .note.nv.tkinfo           --------------------------
	.section	.note.nv.tkinfo,"",@"SHT_NOTE"
	.sectionflags	@"SHF_NOTE_NV_TKINFO"
	.tkinfo
        /*0018*/ 	.word	0x00000002
        /*0030*/ 	.string	""
        /*0030*/ 	.string	"ptxas"
        /*0030*/ 	.string	"Cuda compilation tools, release 13.0, V13.0.88"
        /*0030*/ 	.string	"Build cuda_13.0.r13.0/compiler.36424714_0"
        /*0030*/ 	.string	"-arch sm_100 -m 64 "



//--------------------- .note.nv.cuinfo           --------------------------
	.section	.note.nv.cuinfo,"",@"SHT_NOTE"
	.sectionflags	@"SHF_NOTE_NV_CUINFO"
        /*0018*/ 	.short	0x0002
        /*001a*/ 	.short	0x0064
        /*001c*/ 	.short	0x0082
	.zero		2


//--------------------- .nv.info                  --------------------------
	.section	.nv.info,"",@"SHT_CUDA_INFO"
	.align	4


	//----- nvinfo : EIATTR_REGCOUNT
	.align		4
        /*0000*/ 	.byte	0x04, 0x2f
        /*0002*/ 	.short	(.L_1 - .L_0)
	.align		4
.L_0:
        /*0004*/ 	.word	index@(_Z14QKDotAndScalarPfS_S_iifi)
        /*0008*/ 	.word	0x0000001f


	//----- nvinfo : EIATTR_FRAME_SIZE
	.align		4
.L_1:
        /*000c*/ 	.byte	0x04, 0x11
        /*000e*/ 	.short	(.L_3 - .L_2)
	.align		4
.L_2:
        /*0010*/ 	.word	index@(_Z14QKDotAndScalarPfS_S_iifi)
        /*0014*/ 	.word	0x00000000


	//----- nvinfo : EIATTR_REGCOUNT
	.align		4
.L_3:
        /*0018*/ 	.byte	0x04, 0x2f
        /*001a*/ 	.short	(.L_5 - .L_4)
	.align		4
.L_4:
        /*001c*/ 	.word	index@(_Z6RowMaxPfS_ii)
        /*0020*/ 	.word	0x0000001a


	//----- nvinfo : EIATTR_FRAME_SIZE
	.align		4
.L_5:
        /*0024*/ 	.byte	0x04, 0x11
        /*0026*/ 	.short	(.L_7 - .L_6)
	.align		4
.L_6:
        /*0028*/ 	.word	index@(_Z6RowMaxPfS_ii)
        /*002c*/ 	.word	0x00000000


	//----- nvinfo : EIATTR_REGCOUNT
	.align		4
.L_7:
        /*0030*/ 	.byte	0x04, 0x2f
        /*0032*/ 	.short	(.L_9 - .L_8)
	.align		4
.L_8:
        /*0034*/ 	.word	index@(_Z14MinusMaxAndExpPfS_S_ii)
        /*0038*/ 	.word	0x0000000e


	//----- nvinfo : EIATTR_FRAME_SIZE
	.align		4
.L_9:
        /*003c*/ 	.byte	0x04, 0x11
        /*003e*/ 	.short	(.L_11 - .L_10)
	.align		4
.L_10:
        /*0040*/ 	.word	index@(_Z14MinusMaxAndExpPfS_S_ii)
        /*0044*/ 	.word	0x00000000


	//----- nvinfo : EIATTR_REGCOUNT
	.align		4
.L_11:
        /*0048*/ 	.byte	0x04, 0x2f
        /*004a*/ 	.short	(.L_13 - .L_12)
	.align		4
.L_12:
        /*004c*/ 	.word	index@(_Z6RowSumPfS_ii)
        /*0050*/ 	.word	0x0000001f


	//----- nvinfo : EIATTR_FRAME_SIZE
	.align		4
.L_13:
        /*0054*/ 	.byte	0x04, 0x11
        /*0056*/ 	.short	(.L_15 - .L_14)
	.align		4
.L_14:
        /*0058*/ 	.word	index@(_Z6RowSumPfS_ii)
        /*005c*/ 	.word	0x00000000


	//----- nvinfo : EIATTR_REGCOUNT
	.align		4
.L_15:
        /*0060*/ 	.byte	0x04, 0x2f
        /*0062*/ 	.short	(.L_17 - .L_16)
	.align		4
.L_16:
        /*0064*/ 	.word	index@(_Z12UpdateMiLiOiPfS_S_S_S_S_S_iii)
        /*0068*/ 	.word	0x00000020


	//----- nvinfo : EIATTR_FRAME_SIZE
	.align		4
.L_17:
        /*006c*/ 	.byte	0x04, 0x11
        /*006e*/ 	.short	(.L_19 - .L_18)
	.align		4
.L_18:
        /*0070*/ 	.word	index@($__internal_0_$__cuda_sm3x_div_rn_noftz_f32_slowpath)
        /*0074*/ 	.word	0x00000000


	//----- nvinfo : EIATTR_FRAME_SIZE
	.align		4
.L_19:
        /*0078*/ 	.byte	0x04, 0x11
        /*007a*/ 	.short	(.L_21 - .L_20)
	.align		4
.L_20:
        /*007c*/ 	.word	index@(_Z12UpdateMiLiOiPfS_S_S_S_S_S_iii)
        /*0080*/ 	.word	0x00000000


	//----- nvinfo : EIATTR_MIN_STACK_SIZE
	.align		4
.L_21:
        /*0084*/ 	.byte	0x04, 0x12
        /*0086*/ 	.short	(.L_23 - .L_22)
	.align		4
.L_22:
        /*0088*/ 	.word	index@(_Z12UpdateMiLiOiPfS_S_S_S_S_S_iii)
        /*008c*/ 	.word	0x00000000


	//----- nvinfo : EIATTR_MIN_STACK_SIZE
	.align		4
.L_23:
        /*0090*/ 	.byte	0x04, 0x12
        /*0092*/ 	.short	(.L_25 - .L_24)
	.align		4
.L_24:
        /*0094*/ 	.word	index@(_Z6RowSumPfS_ii)
        /*0098*/ 	.word	0x00000000


	//----- nvinfo : EIATTR_MIN_STACK_SIZE
	.align		4
.L_25:
        /*009c*/ 	.byte	0x04, 0x12
        /*009e*/ 	.short	(.L_27 - .L_26)
	.align		4
.L_26:
        /*00a0*/ 	.word	index@(_Z14MinusMaxAndExpPfS_S_ii)
        /*00a4*/ 	.word	0x00000000


	//----- nvinfo : EIATTR_MIN_STACK_SIZE
	.align		4
.L_27:
        /*00a8*/ 	.byte	0x04, 0x12
        /*00aa*/ 	.short	(.L_29 - .L_28)
	.align		4
.L_28:
        /*00ac*/ 	.word	index@(_Z6RowMaxPfS_ii)
        /*00b0*/ 	.word	0x00000000


	//----- nvinfo : EIATTR_MIN_STACK_SIZE
	.align		4
.L_29:
        /*00b4*/ 	.byte	0x04, 0x12
        /*00b6*/ 	.short	(.L_31 - .L_30)
	.align		4
.L_30:
        /*00b8*/ 	.word	index@(_Z14QKDotAndScalarPfS_S_iifi)
        /*00bc*/ 	.word	0x00000000
.L_31:


//--------------------- .nv.compat                --------------------------
	.section	.nv.compat,"",@"SHT_CUDA_COMPAT_INFO"
	.align	4
        /*0000*/ 	.byte	0x02, 0x09, 0x00, 0x00, 0x02, 0x02, 0x01, 0x00, 0x02, 0x05, 0x05, 0x00, 0x03, 0x07, 0x01, 0x01
        /*0010*/ 	.byte	0x02, 0x03, 0x00, 0x00, 0x02, 0x06, 0x01, 0x00, 0x04, 0x0b, 0x08, 0x00, 0x01, 0x00, 0x00, 0x00
        /*0020*/ 	.byte	0x00, 0x00, 0x00, 0x00


//--------------------- .nv.info._Z12UpdateMiLiOiPfS_S_S_S_S_S_iii --------------------------
	.section	.nv.info._Z12UpdateMiLiOiPfS_S_S_S_S_S_iii,"",@"SHT_CUDA_INFO"
	.sectionflags	@""
	.align	4


	//----- nvinfo : EIATTR_CUDA_API_VERSION
	.align		4
        /*0000*/ 	.byte	0x04, 0x37
        /*0002*/ 	.short	(.L_33 - .L_32)
.L_32:
        /*0004*/ 	.word	0x00000082


	//----- nvinfo : EIATTR_KPARAM_INFO
	.align		4
.L_33:
        /*0008*/ 	.byte	0x04, 0x17
        /*000a*/ 	.short	(.L_35 - .L_34)
.L_34:
        /*000c*/ 	.word	0x00000000
        /*0010*/ 	.short	0x0009
        /*0012*/ 	.short	0x0040
        /*0014*/ 	.byte	0x00, 0xf0, 0x11, 0x00


	//----- nvinfo : EIATTR_KPARAM_INFO
	.align		4
.L_35:
        /*0018*/ 	.byte	0x04, 0x17
        /*001a*/ 	.short	(.L_37 - .L_36)
.L_36:
        /*001c*/ 	.word	0x00000000
        /*0020*/ 	.short	0x0008
        /*0022*/ 	.short	0x003c
        /*0024*/ 	.byte	0x00, 0xf0, 0x11, 0x00


	//----- nvinfo : EIATTR_KPARAM_INFO
	.align		4
.L_37:
        /*0028*/ 	.byte	0x04, 0x17
        /*002a*/ 	.short	(.L_39 - .L_38)
.L_38:
        /*002c*/ 	.word	0x00000000
        /*0030*/ 	.short	0x0007
        /*0032*/ 	.short	0x0038
        /*0034*/ 	.byte	0x00, 0xf0, 0x11, 0x00


	//----- nvinfo : EIATTR_KPARAM_INFO
	.align		4
.L_39:
        /*0038*/ 	.byte	0x04, 0x17
        /*003a*/ 	.short	(.L_41 - .L_40)
.L_40:
        /*003c*/ 	.word	0x00000000
        /*0040*/ 	.short	0x0006
        /*0042*/ 	.short	0x0030
        /*0044*/ 	.byte	0x00, 0xf5, 0x21, 0x00


	//----- nvinfo : EIATTR_KPARAM_INFO
	.align		4
.L_41:
        /*0048*/ 	.byte	0x04, 0x17
        /*004a*/ 	.short	(.L_43 - .L_42)
.L_42:
        /*004c*/ 	.word	0x00000000
        /*0050*/ 	.short	0x0005
        /*0052*/ 	.short	0x0028
        /*0054*/ 	.byte	0x00, 0xf5, 0x21, 0x00


	//----- nvinfo : EIATTR_KPARAM_INFO
	.align		4
.L_43:
        /*0058*/ 	.byte	0x04, 0x17
        /*005a*/ 	.short	(.L_45 - .L_44)
.L_44:
        /*005c*/ 	.word	0x00000000
        /*0060*/ 	.short	0x0004
        /*0062*/ 	.short	0x0020
        /*0064*/ 	.byte	0x00, 0xf5, 0x21, 0x00


	//----- nvinfo : EIATTR_KPARAM_INFO
	.align		4
.L_45:
        /*0068*/ 	.byte	0x04, 0x17
        /*006a*/ 	.short	(.L_47 - .L_46)
.L_46:
        /*006c*/ 	.word	0x00000000
        /*0070*/ 	.short	0x0003
        /*0072*/ 	.short	0x0018
        /*0074*/ 	.byte	0x00, 0xf5, 0x21, 0x00


	//----- nvinfo : EIATTR_KPARAM_INFO
	.align		4
.L_47:
        /*0078*/ 	.byte	0x04, 0x17
        /*007a*/ 	.short	(.L_49 - .L_48)
.L_48:
        /*007c*/ 	.word	0x00000000
        /*0080*/ 	.short	0x0002
        /*0082*/ 	.short	0x0010
        /*0084*/ 	.byte	0x00, 0xf5, 0x21, 0x00


	//----- nvinfo : EIATTR_KPARAM_INFO
	.align		4
.L_49:
        /*0088*/ 	.byte	0x04, 0x17
        /*008a*/ 	.short	(.L_51 - .L_50)
.L_50:
        /*008c*/ 	.word	0x00000000
        /*0090*/ 	.short	0x0001
        /*0092*/ 	.short	0x0008
        /*0094*/ 	.byte	0x00, 0xf5, 0x21, 0x00


	//----- nvinfo : EIATTR_KPARAM_INFO
	.align		4
.L_51:
        /*0098*/ 	.byte	0x04, 0x17
        /*009a*/ 	.short	(.L_53 - .L_52)
.L_52:
        /*009c*/ 	.word	0x00000000
        /*00a0*/ 	.short	0x0000
        /*00a2*/ 	.short	0x0000
        /*00a4*/ 	.byte	0x00, 0xf5, 0x21, 0x00


	//----- nvinfo : EIATTR_SPARSE_MMA_MASK
	.align		4
.L_53:
        /*00a8*/ 	.byte	0x03, 0x50
        /*00aa*/ 	.short	0x0000


	//----- nvinfo : EIATTR_MAXREG_COUNT
	.align		4
        /*00ac*/ 	.byte	0x03, 0x1b
        /*00ae*/ 	.short	0x00ff


	//----- nvinfo : EIATTR_MERCURY_ISA_VERSION
	.align		4
        /*00b0*/ 	.byte	0x03, 0x5f
        /*00b2*/ 	.short	0x0101


	//----- nvinfo : EIATTR_VRC_CTA_INIT_COUNT
	.align		4
        /*00b4*/ 	.byte	0x02, 0x4a
	.zero		1
	.zero		1


	//----- nvinfo : EIATTR_EXIT_INSTR_OFFSETS
	.align		4
        /*00b8*/ 	.byte	0x04, 0x1c
        /*00ba*/ 	.short	(.L_55 - .L_54)


	//   ....[0]....
.L_54:
        /*00bc*/ 	.word	0x00000070


	//   ....[1]....
        /*00c0*/ 	.word	0x00002530


	//----- nvinfo : EIATTR_CRS_STACK_SIZE
	.align		4
.L_55:
        /*00c4*/ 	.byte	0x04, 0x1e
        /*00c6*/ 	.short	(.L_57 - .L_56)
.L_56:
        /*00c8*/ 	.word	0x00000000


	//----- nvinfo : EIATTR_CBANK_PARAM_SIZE
	.align		4
.L_57:
        /*00cc*/ 	.byte	0x03, 0x19
        /*00ce*/ 	.short	0x0044


	//----- nvinfo : EIATTR_PARAM_CBANK
	.align		4
        /*00d0*/ 	.byte	0x04, 0x0a
        /*00d2*/ 	.short	(.L_59 - .L_58)
	.align		4
.L_58:
        /*00d4*/ 	.word	index@(.nv.constant0._Z12UpdateMiLiOiPfS_S_S_S_S_S_iii)
        /*00d8*/ 	.short	0x0380
        /*00da*/ 	.short	0x0044


	//----- nvinfo : EIATTR_SW_WAR
	.align		4
.L_59:
        /*00dc*/ 	.byte	0x04, 0x36
        /*00de*/ 	.short	(.L_61 - .L_60)
.L_60:
        /*00e0*/ 	.word	0x00000008
.L_61:


//--------------------- .nv.info._Z6RowSumPfS_ii  --------------------------
	.section	.nv.info._Z6RowSumPfS_ii,"",@"SHT_CUDA_INFO"
	.sectionflags	@""
	.align	4


	//----- nvinfo : EIATTR_CUDA_API_VERSION
	.align		4
        /*0000*/ 	.byte	0x04, 0x37
        /*0002*/ 	.short	(.L_63 - .L_62)
.L_62:
        /*0004*/ 	.word	0x00000082


	//----- nvinfo : EIATTR_KPARAM_INFO
	.align		4
.L_63:
        /*0008*/ 	.byte	0x04, 0x17
        /*000a*/ 	.short	(.L_65 - .L_64)
.L_64:
        /*000c*/ 	.word	0x00000000
        /*0010*/ 	.short	0x0003
        /*0012*/ 	.short	0x0014
        /*0014*/ 	.byte	0x00, 0xf0, 0x11, 0x00


	//----- nvinfo : EIATTR_KPARAM_INFO
	.align		4
.L_65:
        /*0018*/ 	.byte	0x04, 0x17
        /*001a*/ 	.short	(.L_67 - .L_66)
.L_66:
        /*001c*/ 	.word	0x00000000
        /*0020*/ 	.short	0x0002
        /*0022*/ 	.short	0x0010
        /*0024*/ 	.byte	0x00, 0xf0, 0x11, 0x00


	//----- nvinfo : EIATTR_KPARAM_INFO
	.align		4
.L_67:
        /*0028*/ 	.byte	0x04, 0x17
        /*002a*/ 	.short	(.L_69 - .L_68)
.L_68:
        /*002c*/ 	.word	0x00000000
        /*0030*/ 	.short	0x0001
        /*0032*/ 	.short	0x0008
        /*0034*/ 	.byte	0x00, 0xf5, 0x21, 0x00


	//----- nvinfo : EIATTR_KPARAM_INFO
	.align		4
.L_69:
        /*0038*/ 	.byte	0x04, 0x17
        /*003a*/ 	.short	(.L_71 - .L_70)
.L_70:
        /*003c*/ 	.word	0x00000000
        /*0040*/ 	.short	0x0000
        /*0042*/ 	.short	0x0000
        /*0044*/ 	.byte	0x00, 0xf5, 0x21, 0x00


	//----- nvinfo : EIATTR_SPARSE_MMA_MASK
	.align		4
.L_71:
        /*0048*/ 	.byte	0x03, 0x50
        /*004a*/ 	.short	0x0000


	//----- nvinfo : EIATTR_MAXREG_COUNT
	.align		4
        /*004c*/ 	.byte	0x03, 0x1b
        /*004e*/ 	.short	0x00ff


	//----- nvinfo : EIATTR_MERCURY_ISA_VERSION
	.align		4
        /*0050*/ 	.byte	0x03, 0x5f
        /*0052*/ 	.short	0x0101


	//----- nvinfo : EIATTR_VRC_CTA_INIT_COUNT
	.align		4
        /*0054*/ 	.byte	0x02, 0x4a
	.zero		1
	.zero		1


	//----- nvinfo : EIATTR_EXIT_INSTR_OFFSETS
	.align		4
        /*0058*/ 	.byte	0x04, 0x1c
        /*005a*/ 	.short	(.L_73 - .L_72)


	//   ....[0]....
.L_72:
        /*005c*/ 	.word	0x00000070


	//   ....[1]....
        /*0060*/ 	.word	0x000007a0


	//----- nvinfo : EIATTR_CBANK_PARAM_SIZE
	.align		4
.L_73:
        /*0064*/ 	.byte	0x03, 0x19
        /*0066*/ 	.short	0x0018


	//----- nvinfo : EIATTR_PARAM_CBANK
	.align		4
        /*0068*/ 	.byte	0x04, 0x0a
        /*006a*/ 	.short	(.L_75 - .L_74)
	.align		4
.L_74:
        /*006c*/ 	.word	index@(.nv.constant0._Z6RowSumPfS_ii)
        /*0070*/ 	.short	0x0380
        /*0072*/ 	.short	0x0018


	//----- nvinfo : EIATTR_SW_WAR
	.align		4
.L_75:
        /*0074*/ 	.byte	0x04, 0x36
        /*0076*/ 	.short	(.L_77 - .L_76)
.L_76:
        /*0078*/ 	.word	0x00000008
.L_77:


//--------------------- .nv.info._Z14MinusMaxAndExpPfS_S_ii --------------------------
	.section	.nv.info._Z14MinusMaxAndExpPfS_S_ii,"",@"SHT_CUDA_INFO"
	.sectionflags	@""
	.align	4


	//----- nvinfo : EIATTR_CUDA_API_VERSION
	.align		4
        /*0000*/ 	.byte	0x04, 0x37
        /*0002*/ 	.short	(.L_79 - .L_78)
.L_78:
        /*0004*/ 	.word	0x00000082


	//----- nvinfo : EIATTR_KPARAM_INFO
	.align		4
.L_79:
        /*0008*/ 	.byte	0x04, 0x17
        /*000a*/ 	.short	(.L_81 - .L_80)
.L_80:
        /*000c*/ 	.word	0x00000000
        /*0010*/ 	.short	0x0004
        /*0012*/ 	.short	0x001c
        /*0014*/ 	.byte	0x00, 0xf0, 0x11, 0x00


	//----- nvinfo : EIATTR_KPARAM_INFO
	.align		4
.L_81:
        /*0018*/ 	.byte	0x04, 0x17
        /*001a*/ 	.short	(.L_83 - .L_82)
.L_82:
        /*001c*/ 	.word	0x00000000
        /*0020*/ 	.short	0x0003
        /*0022*/ 	.short	0x0018
        /*0024*/ 	.byte	0x00, 0xf0, 0x11, 0x00


	//----- nvinfo : EIATTR_KPARAM_INFO
	.align		4
.L_83:
        /*0028*/ 	.byte	0x04, 0x17
        /*002a*/ 	.short	(.L_85 - .L_84)
.L_84:
        /*002c*/ 	.word	0x00000000
        /*0030*/ 	.short	0x0002
        /*0032*/ 	.short	0x0010
        /*0034*/ 	.byte	0x00, 0xf5, 0x21, 0x00


	//----- nvinfo : EIATTR_KPARAM_INFO
	.align		4
.L_85:
        /*0038*/ 	.byte	0x04, 0x17
        /*003a*/ 	.short	(.L_87 - .L_86)
.L_86:
        /*003c*/ 	.word	0x00000000
        /*0040*/ 	.short	0x0001
        /*0042*/ 	.short	0x0008
        /*0044*/ 	.byte	0x00, 0xf5, 0x21, 0x00


	//----- nvinfo : EIATTR_KPARAM_INFO
	.align		4
.L_87:
        /*0048*/ 	.byte	0x04, 0x17
        /*004a*/ 	.short	(.L_89 - .L_88)
.L_88:
        /*004c*/ 	.word	0x00000000
        /*0050*/ 	.short	0x0000
        /*0052*/ 	.short	0x0000
        /*0054*/ 	.byte	0x00, 0xf5, 0x21, 0x00


	//----- nvinfo : EIATTR_SPARSE_MMA_MASK
	.align		4
.L_89:
        /*0058*/ 	.byte	0x03, 0x50
        /*005a*/ 	.short	0x0000


	//----- nvinfo : EIATTR_MAXREG_COUNT
	.align		4
        /*005c*/ 	.byte	0x03, 0x1b
        /*005e*/ 	.short	0x00ff


	//----- nvinfo : EIATTR_MERCURY_ISA_VERSION
	.align		4
        /*0060*/ 	.byte	0x03, 0x5f
        /*0062*/ 	.short	0x0101


	//----- nvinfo : EIATTR_VRC_CTA_INIT_COUNT
	.align		4
        /*0064*/ 	.byte	0x02, 0x4a
	.zero		1
	.zero		1


	//----- nvinfo : EIATTR_EXIT_INSTR_OFFSETS
	.align		4
        /*0068*/ 	.byte	0x04, 0x1c
        /*006a*/ 	.short	(.L_91 - .L_90)


	//   ....[0]....
.L_90:
        /*006c*/ 	.word	0x000000c0


	//   ....[1]....
        /*0070*/ 	.word	0x00000230


	//----- nvinfo : EIATTR_CBANK_PARAM_SIZE
	.align		4
.L_91:
        /*0074*/ 	.byte	0x03, 0x19
        /*0076*/ 	.short	0x0020


	//----- nvinfo : EIATTR_PARAM_CBANK
	.align		4
        /*0078*/ 	.byte	0x04, 0x0a
        /*007a*/ 	.short	(.L_93 - .L_92)
	.align		4
.L_92:
        /*007c*/ 	.word	index@(.nv.constant0._Z14MinusMaxAndExpPfS_S_ii)
        /*0080*/ 	.short	0x0380
        /*0082*/ 	.short	0x0020


	//----- nvinfo : EIATTR_SW_WAR
	.align		4
.L_93:
        /*0084*/ 	.byte	0x04, 0x36
        /*0086*/ 	.short	(.L_95 - .L_94)
.L_94:
        /*0088*/ 	.word	0x00000008
.L_95:


//--------------------- .nv.info._Z6RowMaxPfS_ii  --------------------------
	.section	.nv.info._Z6RowMaxPfS_ii,"",@"SHT_CUDA_INFO"
	.sectionflags	@""
	.align	4


	//----- nvinfo : EIATTR_CUDA_API_VERSION
	.align		4
        /*0000*/ 	.byte	0x04, 0x37
        /*0002*/ 	.short	(.L_97 - .L_96)
.L_96:
        /*0004*/ 	.word	0x00000082


	//----- nvinfo : EIATTR_KPARAM_INFO
	.align		4
.L_97:
        /*0008*/ 	.byte	0x04, 0x17
        /*000a*/ 	.short	(.L_99 - .L_98)
.L_98:
        /*000c*/ 	.word	0x00000000
        /*0010*/ 	.short	0x0003
        /*0012*/ 	.short	0x0014
        /*0014*/ 	.byte	0x00, 0xf0, 0x11, 0x00


	//----- nvinfo : EIATTR_KPARAM_INFO
	.align		4
.L_99:
        /*0018*/ 	.byte	0x04, 0x17
        /*001a*/ 	.short	(.L_101 - .L_100)
.L_100:
        /*001c*/ 	.word	0x00000000
        /*0020*/ 	.short	0x0002
        /*0022*/ 	.short	0x0010
        /*0024*/ 	.byte	0x00, 0xf0, 0x11, 0x00


	//----- nvinfo : EIATTR_KPARAM_INFO
	.align		4
.L_101:
        /*0028*/ 	.byte	0x04, 0x17
        /*002a*/ 	.short	(.L_103 - .L_102)
.L_102:
        /*002c*/ 	.word	0x00000000
        /*0030*/ 	.short	0x0001
        /*0032*/ 	.short	0x0008
        /*0034*/ 	.byte	0x00, 0xf5, 0x21, 0x00


	//----- nvinfo : EIATTR_KPARAM_INFO
	.align		4
.L_103:
        /*0038*/ 	.byte	0x04, 0x17
        /*003a*/ 	.short	(.L_105 - .L_104)
.L_104:
        /*003c*/ 	.word	0x00000000
        /*0040*/ 	.short	0x0000
        /*0042*/ 	.short	0x0000
        /*0044*/ 	.byte	0x00, 0xf5, 0x21, 0x00


	//----- nvinfo : EIATTR_SPARSE_MMA_MASK
	.align		4
.L_105:
        /*0048*/ 	.byte	0x03, 0x50
        /*004a*/ 	.short	0x0000


	//----- nvinfo : EIATTR_MAXREG_COUNT
	.align		4
        /*004c*/ 	.byte	0x03, 0x1b
        /*004e*/ 	.short	0x00ff


	//----- nvinfo : EIATTR_MERCURY_ISA_VERSION
	.align		4
        /*0050*/ 	.byte	0x03, 0x5f
        /*0052*/ 	.short	0x0101


	//----- nvinfo : EIATTR_VRC_CTA_INIT_COUNT
	.align		4
        /*0054*/ 	.byte	0x02, 0x4a
	.zero		1
	.zero		1


	//----- nvinfo : EIATTR_EXIT_INSTR_OFFSETS
	.align		4
        /*0058*/ 	.byte	0x04, 0x1c
        /*005a*/ 	.short	(.L_107 - .L_106)


	//   ....[0]....
.L_106:
        /*005c*/ 	.word	0x00000070


	//   ....[1]....
        /*0060*/ 	.word	0x00000680


	//----- nvinfo : EIATTR_CBANK_PARAM_SIZE
	.align		4
.L_107:
        /*0064*/ 	.byte	0x03, 0x19
        /*0066*/ 	.short	0x0018


	//----- nvinfo : EIATTR_PARAM_CBANK
	.align		4
        /*0068*/ 	.byte	0x04, 0x0a
        /*006a*/ 	.short	(.L_109 - .L_108)
	.align		4
.L_108:
        /*006c*/ 	.word	index@(.nv.constant0._Z6RowMaxPfS_ii)
        /*0070*/ 	.short	0x0380
        /*0072*/ 	.short	0x0018


	//----- nvinfo : EIATTR_SW_WAR
	.align		4
.L_109:
        /*0074*/ 	.byte	0x04, 0x36
        /*0076*/ 	.short	(.L_111 - .L_110)
.L_110:
        /*0078*/ 	.word	0x00000008
.L_111:


//--------------------- .nv.info._Z14QKDotAndScalarPfS_S_iifi --------------------------
	.section	.nv.info._Z14QKDotAndScalarPfS_S_iifi,"",@"SHT_CUDA_INFO"
	.sectionflags	@""
	.align	4


	//----- nvinfo : EIATTR_CUDA_API_VERSION
	.align		4
        /*0000*/ 	.byte	0x04, 0x37
        /*0002*/ 	.short	(.L_113 - .L_112)
.L_112:
        /*0004*/ 	.word	0x00000082


	//----- nvinfo : EIATTR_KPARAM_INFO
	.align		4
.L_113:
        /*0008*/ 	.byte	0x04, 0x17
        /*000a*/ 	.short	(.L_115 - .L_114)
.L_114:
        /*000c*/ 	.word	0x00000000
        /*0010*/ 	.short	0x0006
        /*0012*/ 	.short	0x0024
        /*0014*/ 	.byte	0x00, 0xf0, 0x11, 0x00


	//----- nvinfo : EIATTR_KPARAM_INFO
	.align		4
.L_115:
        /*0018*/ 	.byte	0x04, 0x17
        /*001a*/ 	.short	(.L_117 - .L_116)
.L_116:
        /*001c*/ 	.word	0x00000000
        /*0020*/ 	.short	0x0005
        /*0022*/ 	.short	0x0020
        /*0024*/ 	.byte	0x00, 0xf0, 0x11, 0x00


	//----- nvinfo : EIATTR_KPARAM_INFO
	.align		4
.L_117:
        /*0028*/ 	.byte	0x04, 0x17
        /*002a*/ 	.short	(.L_119 - .L_118)
.L_118:
        /*002c*/ 	.word	0x00000000
        /*0030*/ 	.short	0x0004
        /*0032*/ 	.short	0x001c
        /*0034*/ 	.byte	0x00, 0xf0, 0x11, 0x00


	//----- nvinfo : EIATTR_KPARAM_INFO
	.align		4
.L_119:
        /*0038*/ 	.byte	0x04, 0x17
        /*003a*/ 	.short	(.L_121 - .L_120)
.L_120:
        /*003c*/ 	.word	0x00000000
        /*0040*/ 	.short	0x0003
        /*0042*/ 	.short	0x0018
        /*0044*/ 	.byte	0x00, 0xf0, 0x11, 0x00


	//----- nvinfo : EIATTR_KPARAM_INFO
	.align		4
.L_121:
        /*0048*/ 	.byte	0x04, 0x17
        /*004a*/ 	.short	(.L_123 - .L_122)
.L_122:
        /*004c*/ 	.word	0x00000000
        /*0050*/ 	.short	0x0002
        /*0052*/ 	.short	0x0010
        /*0054*/ 	.byte	0x00, 0xf5, 0x21, 0x00


	//----- nvinfo : EIATTR_KPARAM_INFO
	.align		4
.L_123:
        /*0058*/ 	.byte	0x04, 0x17
        /*005a*/ 	.short	(.L_125 - .L_124)
.L_124:
        /*005c*/ 	.word	0x00000000
        /*0060*/ 	.short	0x0001
        /*0062*/ 	.short	0x0008
        /*0064*/ 	.byte	0x00, 0xf5, 0x21, 0x00


	//----- nvinfo : EIATTR_KPARAM_INFO
	.align		4
.L_125:
        /*0068*/ 	.byte	0x04, 0x17
        /*006a*/ 	.short	(.L_127 - .L_126)
.L_126:
        /*006c*/ 	.word	0x00000000
        /*0070*/ 	.short	0x0000
        /*0072*/ 	.short	0x0000
        /*0074*/ 	.byte	0x00, 0xf5, 0x21, 0x00


	//----- nvinfo : EIATTR_SPARSE_MMA_MASK
	.align		4
.L_127:
        /*0078*/ 	.byte	0x03, 0x50
        /*007a*/ 	.short	0x0000


	//----- nvinfo : EIATTR_MAXREG_COUNT
	.align		4
        /*007c*/ 	.byte	0x03, 0x1b
        /*007e*/ 	.short	0x00ff


	//----- nvinfo : EIATTR_MERCURY_ISA_VERSION
	.align		4
        /*0080*/ 	.byte	0x03, 0x5f
        /*0082*/ 	.short	0x0101


	//----- nvinfo : EIATTR_VRC_CTA_INIT_COUNT
	.align		4
        /*0084*/ 	.byte	0x02, 0x4a
	.zero		1
	.zero		1


	//----- nvinfo : EIATTR_EXIT_INSTR_OFFSETS
	.align		4
        /*0088*/ 	.byte	0x04, 0x1c
        /*008a*/ 	.short	(.L_129 - .L_128)


	//   ....[0]....
.L_128:
        /*008c*/ 	.word	0x000000c0


	//   ....[1]....
        /*0090*/ 	.word	0x00000bf0


	//----- nvinfo : EIATTR_CBANK_PARAM_SIZE
	.align		4
.L_129:
        /*0094*/ 	.byte	0x03, 0x19
        /*0096*/ 	.short	0x0028


	//----- nvinfo : EIATTR_PARAM_CBANK
	.align		4
        /*0098*/ 	.byte	0x04, 0x0a
        /*009a*/ 	.short	(.L_131 - .L_130)
	.align		4
.L_130:
        /*009c*/ 	.word	index@(.nv.constant0._Z14QKDotAndScalarPfS_S_iifi)
        /*00a0*/ 	.short	0x0380
        /*00a2*/ 	.short	0x0028


	//----- nvinfo : EIATTR_SW_WAR
	.align		4
.L_131:
        /*00a4*/ 	.byte	0x04, 0x36
        /*00a6*/ 	.short	(.L_133 - .L_132)
.L_132:
        /*00a8*/ 	.word	0x00000008
.L_133:


//--------------------- .nv.callgraph             --------------------------
	.section	.nv.callgraph,"",@"SHT_CUDA_CALLGRAPH"
	.align	4
	.sectionentsize	8
	.align		4
        /*0000*/ 	.word	0x00000000
	.align		4
        /*0004*/ 	.word	0xffffffff
	.align		4
        /*0008*/ 	.word	0x00000000
	.align		4
        /*000c*/ 	.word	0xfffffffe
	.align		4
        /*0010*/ 	.word	0x00000000
	.align		4
        /*0014*/ 	.word	0xfffffffd
	.align		4
        /*0018*/ 	.word	0x00000000
	.align		4
        /*001c*/ 	.word	0xfffffffc


//--------------------- .text._Z12UpdateMiLiOiPfS_S_S_S_S_S_iii --------------------------
	.section	.text._Z12UpdateMiLiOiPfS_S_S_S_S_S_iii,"ax",@progbits
	.align	128
        .global         _Z12UpdateMiLiOiPfS_S_S_S_S_S_iii
        .type           _Z12UpdateMiLiOiPfS_S_S_S_S_S_iii,@function
        .size           _Z12UpdateMiLiOiPfS_S_S_S_S_S_iii,(.L_x_60 - _Z12UpdateMiLiOiPfS_S_S_S_S_S_iii)
        .other          _Z12UpdateMiLiOiPfS_S_S_S_S_S_iii,@"STO_CUDA_ENTRY STV_DEFAULT"
_Z12UpdateMiLiOiPfS_S_S_S_S_S_iii:
.text._Z12UpdateMiLiOiPfS_S_S_S_S_S_iii:
[----:B------:R-:W-:Y:S01]  /*0000*/  LDC R1, c[0x0][0x37c] ;  /* 0x0000df00ff017b82 */ /* 0x000fe20000000800 */
[----:B------:R-:W0:Y:S07]  /*0010*/  S2R R3, SR_TID.X ;  /* 0x0000000000037919 */ /* 0x000e2e0000002100 */
[----:B------:R-:W0:Y:S01]  /*0020*/  S2UR UR4, SR_CTAID.X ;  /* 0x00000000000479c3 */ /* 0x000e220000002500 */
[----:B------:R-:W1:Y:S07]  /*0030*/  LDCU UR5, c[0x0][0x3b8] ;  /* 0x00007700ff0577ac */ /* 0x000e6e0008000800 */
[----:B------:R-:W0:Y:S02]  /*0040*/  LDC R2, c[0x0][0x360] ;  /* 0x0000d800ff027b82 */ /* 0x000e240000000800 */
[----:B0-----:R-:W-:-:S05]  /*0050*/  IMAD R2, R2, UR4, R3 ;  /* 0x0000000402027c24 */ /* 0x001fca000f8e0203 */
[----:B-1----:R-:W-:-:S13]  /*0060*/  ISETP.GE.AND P0, PT, R2, UR5, PT ;  /* 0x0000000502007c0c */ /* 0x002fda000bf06270 */
[----:B------:R-:W-:Y:S05]  /*0070*/  @P0 EXIT ;  /* 0x000000000000094d */ /* 0x000fea0003800000 */
[----:B------:R-:W0:Y:S01]  /*0080*/  LDC.64 R6, c[0x0][0x380] ;  /* 0x0000e000ff067b82 */ /* 0x000e220000000a00 */
[----:B------:R-:W1:Y:S07]  /*0090*/  LDCU.64 UR16, c[0x0][0x358] ;  /* 0x00006b00ff1077ac */ /* 0x000e6e0008000a00 */
[----:B------:R-:W2:Y:S08]  /*00a0*/  LDC.64 R8, c[0x0][0x398] ;  /* 0x0000e600ff087b82 */ /* 0x000eb00000000a00 */
[----:B------:R-:W3:Y:S08]  /*00b0*/  LDC.64 R10, c[0x0][0x3a0] ;  /* 0x0000e800ff0a7b82 */ /* 0x000ef00000000a00 */
[----:B------:R-:W4:Y:S01]  /*00c0*/  LDC.64 R4, c[0x0][0x388] ;  /* 0x0000e200ff047b82 */ /* 0x000f220000000a00 */
[----:B0-----:R-:W-:-:S04]  /*00d0*/  IMAD.WIDE R6, R2, 0x4, R6 ;  /* 0x0000000402067825 */ /* 0x001fc800078e0206 */
[----:B------:R-:W-:Y:S01]  /*00e0*/  HFMA2 R17, -RZ, RZ, 0.96630859375, -0.0022525787353515625 ;  /* 0x3bbb989dff117431 */ /* 0x000fe200000001ff */
[----:B------:R-:W-:Y:S01]  /*00f0*/  MOV R18, 0x437c0000 ;  /* 0x437c000000127802 */ /* 0x000fe20000000f00 */
[----:B------:R-:W0:Y:S01]  /*0100*/  LDCU UR7, c[0x0][0x3c0] ;  /* 0x00007800ff0777ac */ /* 0x000e220008000800 */
[----:B-1----:R-:W5:Y:S01]  /*0110*/  LDG.E R12, desc[UR16][R6.64] ;  /* 0x00000010060c7981 */ /* 0x002f62000c1e1900 */
[----:B--2---:R-:W-:-:S05]  /*0120*/  IMAD.WIDE R8, R2, 0x4, R8 ;  /* 0x0000000402087825 */ /* 0x004fca00078e0208 */
[----:B------:R-:W5:Y:S01]  /*0130*/  LDG.E R13, desc[UR16][R8.64] ;  /* 0x00000010080d7981 */ /* 0x000f62000c1e1900 */
[----:B---3--:R-:W-:-:S05]  /*0140*/  IMAD.WIDE R10, R2, 0x4, R10 ;  /* 0x00000004020a7825 */ /* 0x008fca00078e020a */
[----:B------:R1:W2:Y:S01]  /*0150*/  LDG.E R0, desc[UR16][R10.64] ;  /* 0x000000100a007981 */ /* 0x0002a2000c1e1900 */
[----:B----4-:R-:W-:-:S05]  /*0160*/  IMAD.WIDE R4, R2, 0x4, R4 ;  /* 0x0000000402047825 */ /* 0x010fca00078e0204 */
[----:B------:R-:W3:Y:S01]  /*0170*/  LDG.E R3, desc[UR16][R4.64] ;  /* 0x0000001004037981 */ /* 0x000ee2000c1e1900 */
[----:B0-----:R-:W-:Y:S01]  /*0180*/  UISETP.GE.AND UP0, UPT, UR7, 0x1, UPT ;  /* 0x000000010700788c */ /* 0x001fe2000bf06270 */
[----:B-----5:R-:W-:-:S05]  /*0190*/  FMNMX R15, R12, R13, !PT ;  /* 0x0000000d0c0f7209 */ /* 0x020fca0007800000 */
[--C-:B------:R-:W-:Y:S01]  /*01a0*/  FADD R14, R13, -R15.reuse ;  /* 0x8000000f0d0e7221 */ /* 0x100fe20000000000 */
[----:B------:R-:W-:-:S03]  /*01b0*/  FADD R12, R12, -R15 ;  /* 0x8000000f0c0c7221 */ /* 0x000fc60000000000 */
[----:B------:R-:W-:-:S04]  /*01c0*/  FFMA.SAT R13, R14, R17, 0.5 ;  /* 0x3f0000000e0d7423 */ /* 0x000fc80000002011 */
[----:B------:R-:W-:Y:S01]  /*01d0*/  FFMA.RM R16, R13, R18, 12582913 ;  /* 0x4b4000010d107423 */ /* 0x000fe20000004012 */
[----:B------:R-:W-:-:S03]  /*01e0*/  FFMA.SAT R13, R12, R17, 0.5 ;  /* 0x3f0000000c0d7423 */ /* 0x000fc60000002011 */
[----:B-1----:R-:W-:Y:S01]  /*01f0*/  FADD R11, R16, -12583039 ;  /* 0xcb40007f100b7421 */ /* 0x002fe20000000000 */
[----:B------:R-:W-:-:S03]  /*0200*/  FFMA.RM R13, R13, R18, 12582913 ;  /* 0x4b4000010d0d7423 */ /* 0x000fc60000004012 */
[----:B------:R-:W-:Y:S01]  /*0210*/  FFMA R17, R14, 1.4426950216293334961, -R11 ;  /* 0x3fb8aa3b0e117823 */ /* 0x000fe2000000080b */
[----:B------:R-:W-:-:S03]  /*0220*/  FADD R11, R13, -12583039 ;  /* 0xcb40007f0d0b7421 */ /* 0x000fc60000000000 */
[----:B------:R-:W-:Y:S01]  /*0230*/  FFMA R17, R14, 1.925963033500011079e-08, R17 ;  /* 0x32a570600e117823 */ /* 0x000fe20000000011 */
[----:B------:R-:W-:-:S04]  /*0240*/  FFMA R11, R12, 1.4426950216293334961, -R11 ;  /* 0x3fb8aa3b0c0b7823 */ /* 0x000fc8000000080b */
[----:B------:R-:W-:Y:S01]  /*0250*/  FFMA R11, R12, 1.925963033500011079e-08, R11 ;  /* 0x32a570600c0b7823 */ /* 0x000fe2000000000b */
[----:B------:R-:W0:Y:S08]  /*0260*/  MUFU.EX2 R17, R17 ;  /* 0x0000001100117308 */ /* 0x000e300000000800 */
[----:B------:R-:W1:Y:S01]  /*0270*/  MUFU.EX2 R10, R11 ;  /* 0x0000000b000a7308 */ /* 0x000e620000000800 */
[----:B------:R-:W-:-:S02]  /*0280*/  SHF.L.U32 R16, R16, 0x17, RZ ;  /* 0x0000001710107819 */ /* 0x000fc400000006ff */
[----:B------:R-:W-:-:S03]  /*0290*/  SHF.L.U32 R13, R13, 0x17, RZ ;  /* 0x000000170d0d7819 */ /* 0x000fc600000006ff */
[----:B0-----:R-:W-:-:S04]  /*02a0*/  FMUL R19, R16, R17 ;  /* 0x0000001110137220 */ /* 0x001fc80000400000 */
[----:B--2---:R-:W-:Y:S01]  /*02b0*/  FMUL R19, R19, R0 ;  /* 0x0000000013137220 */ /* 0x004fe20000400000 */
[----:B-1----:R-:W-:-:S04]  /*02c0*/  FMUL R10, R13, R10 ;  /* 0x0000000a0d0a7220 */ /* 0x002fc80000400000 */
[----:B---3--:R-:W-:Y:S01]  /*02d0*/  FFMA R3, R10, R3, R19 ;  /* 0x000000030a037223 */ /* 0x008fe20000000013 */
[----:B------:R-:W-:Y:S06]  /*02e0*/  BRA.U !UP0, `(.L_x_0) ;  /* 0x0000002108887547 */ /* 0x000fec000b800000 */
[----:B------:R-:W0:Y:S02]  /*02f0*/  LDCU UR6, c[0x0][0x3bc] ;  /* 0x00007780ff0677ac */ /* 0x000e240008000800 */
[----:B0-----:R-:W-:-:S09]  /*0300*/  UISETP.GE.AND UP0, UPT, UR6, 0x1, UPT ;  /* 0x000000010600788c */ /* 0x001fd2000bf06270 */
[----:B------:R-:W-:Y:S05]  /*0310*/  BRA.U !UP0, `(.L_x_1) ;  /* 0x0000000d08747547 */ /* 0x000fea000b800000 */
[----:B------:R-:W-:Y:S02]  /*0320*/  ULOP3.LUT UR6, UR6, 0x7ffffff8, URZ, 0xc0, !UPT ;  /* 0x7ffffff806067892 */ /* 0x000fe4000f8ec0ff */
[----:B------:R-:W-:Y:S01]  /*0330*/  USHF.L.U32 UR7, UR7, 0x3, URZ ;  /* 0x0000000307077899 */ /* 0x000fe200080006ff */
[----:B------:R-:W-:-:S11]  /*0340*/  UMOV UR4, URZ ;  /* 0x000000ff00047c82 */ /* 0x000fd60008000000 */
.L_x_8:
[----:B------:R-:W0:Y:S01]  /*0350*/  LDCU UR5, c[0x0][0x3bc] ;  /* 0x00007780ff0577ac */ /* 0x000e220008000800 */
[----:B------:R-:W-:Y:S01]  /*0360*/  HFMA2 R24, -RZ, RZ, 0, 0 ;  /* 0x00000000ff187431 */ /* 0x000fe200000001ff */
[----:B0-----:R-:W-:-:S03]  /*0370*/  UISETP.GE.U32.AND UP0, UPT, UR5, 0x8, UPT ;  /* 0x000000080500788c */ /* 0x001fc6000bf06070 */
[----:B------:R-:W-:-:S06]  /*0380*/  UMOV UR5, URZ ;  /* 0x000000ff00057c82 */ /* 0x000fcc0008000000 */
[----:B------:R-:W-:Y:S05]  /*0390*/  BRA.U !UP0, `(.L_x_2) ;  /* 0x0000000508307547 */ /* 0x000fea000b800000 */
[----:B------:R-:W0:Y:S01]  /*03a0*/  LDCU UR19, c[0x0][0x3bc] ;  /* 0x00007780ff1377ac */ /* 0x000e220008000800 */
[----:B------:R-:W-:Y:S01]  /*03b0*/  MOV R24, RZ ;  /* 0x000000ff00187202 */ /* 0x000fe20000000f00 */
[----:B------:R-:W1:Y:S01]  /*03c0*/  LDCU UR5, c[0x0][0x3c0] ;  /* 0x00007800ff0577ac */ /* 0x000e620008000800 */
[----:B------:R-:W2:Y:S01]  /*03d0*/  LDCU.64 UR26, c[0x0][0x3b0] ;  /* 0x00007600ff1a77ac */ /* 0x000ea20008000a00 */
[----:B------:R-:W-:Y:S01]  /*03e0*/  UIADD3 UR18, UPT, UPT, -UR6, URZ, URZ ;  /* 0x000000ff06127290 */ /* 0x000fe2000fffe1ff */
[----:B0-----:R-:W-:Y:S01]  /*03f0*/  IMAD R0, R2, UR19, RZ ;  /* 0x0000001302007c24 */ /* 0x001fe2000f8e02ff */
[----:B-1----:R-:W-:Y:S02]  /*0400*/  UIADD3 UR8, UPT, UPT, UR4, UR5, URZ ;  /* 0x0000000504087290 */ /* 0x002fe4000fffe0ff */
[----:B------:R-:W-:Y:S02]  /*0410*/  ULEA UR9, UR5, UR4, 0x1 ;  /* 0x0000000405097291 */ /* 0x000fe4000f8e08ff */
[----:B------:R-:W-:-:S02]  /*0420*/  UIMAD UR10, UR5, 0x3, UR4 ;  /* 0x00000003050a78a4 */ /* 0x000fc4000f8e0204 */
[----:B------:R-:W-:Y:S02]  /*0430*/  ULEA UR11, UR5, UR4, 0x2 ;  /* 0x00000004050b7291 */ /* 0x000fe4000f8e10ff */
[----:B------:R-:W-:Y:S02]  /*0440*/  UIMAD UR12, UR5, 0x5, UR4 ;  /* 0x00000005050c78a4 */ /* 0x000fe4000f8e0204 */
[----:B------:R-:W-:Y:S02]  /*0450*/  UIMAD UR13, UR5, 0x6, UR4 ;  /* 0x00000006050d78a4 */ /* 0x000fe4000f8e0204 */
[----:B------:R-:W-:Y:S02]  /*0460*/  UIMAD UR5, UR5, 0x7, UR4 ;  /* 0x00000007050578a4 */ /* 0x000fe4000f8e0204 */
[----:B--2---:R-:W-:-:S12]  /*0470*/  UIMAD.WIDE.U32 UR14, UR4, 0x4, UR26 ;  /* 0x00000004040e78a5 */ /* 0x004fd8000f8e001a */
.L_x_3:
[----:B------:R-:W0:Y:S01]  /*0480*/  LDC.64 R10, c[0x0][0x3a8] ;  /* 0x0000ea00ff0a7b82 */ /* 0x000e220000000a00 */
[----:B------:R-:W-:Y:S02]  /*0490*/  MOV R12, UR14 ;  /* 0x0000000e000c7c02 */ /* 0x000fe40008000f00 */
[----:B------:R-:W-:-:S05]  /*04a0*/  MOV R13, UR15 ;  /* 0x0000000f000d7c02 */ /* 0x000fca0008000f00 */
[----:B------:R1:W2:Y:S01]  /*04b0*/  LDG.E R26, desc[UR16][R12.64] ;  /* 0x000000100c1a7981 */ /* 0x0002a2000c1e1900 */
[----:B0-----:R-:W-:-:S05]  /*04c0*/  IMAD.WIDE R10, R0, 0x4, R10 ;  /* 0x00000004000a7825 */ /* 0x001fca00078e020a */
[----:B------:R-:W2:Y:S01]  /*04d0*/  LDG.E R27, desc[UR16][R10.64] ;  /* 0x000000100a1b7981 */ /* 0x000ea2000c1e1900 */
[----:B------:R-:W-:Y:S02]  /*04e0*/  UIMAD.WIDE.U32 UR20, UR8, 0x4, UR26 ;  /* 0x00000004081478a5 */ /* 0x000fe4000f8e001a */
[----:B------:R-:W-:Y:S01]  /*04f0*/  UIMAD.WIDE.U32 UR22, UR9, 0x4, UR26 ;  /* 0x00000004091678a5 */ /* 0x000fe2000f8e001a */
[----:B------:R-:W3:Y:S01]  /*0500*/  LDG.E R23, desc[UR16][R10.64+0x4] ;  /* 0x000004100a177981 */ /* 0x000ee2000c1e1900 */
[----:B------:R-:W-:Y:S02]  /*0510*/  UIMAD.WIDE.U32 UR24, UR10, 0x4, UR26 ;  /* 0x000000040a1878a5 */ /* 0x000fe4000f8e001a */
[----:B------:R-:W-:Y:S01]  /*0520*/  MOV R18, UR20 ;  /* 0x0000001400127c02 */ /* 0x000fe20008000f00 */
[----:B------:R-:W4:Y:S01]  /*0530*/  LDG.E R22, desc[UR16][R10.64+0x8] ;  /* 0x000008100a167981 */ /* 0x000f22000c1e1900 */
[----:B------:R-:W-:Y:S01]  /*0540*/  MOV R19, UR21 ;  /* 0x0000001500137c02 */ /* 0x000fe20008000f00 */
[----:B------:R-:W-:Y:S01]  /*0550*/  UIMAD.WIDE.U32 UR20, UR11, 0x4, UR26 ;  /* 0x000000040b1478a5 */ /* 0x000fe2000f8e001a */
[----:B------:R-:W-:Y:S01]  /*0560*/  MOV R20, UR22 ;  /* 0x0000001600147c02 */ /* 0x000fe20008000f00 */
[----:B------:R-:W5:Y:S01]  /*0570*/  LDG.E R29, desc[UR16][R10.64+0xc] ;  /* 0x00000c100a1d7981 */ /* 0x000f62000c1e1900 */
[----:B------:R-:W-:-:S03]  /*0580*/  MOV R21, UR23 ;  /* 0x0000001700157c02 */ /* 0x000fc60008000f00 */
[----:B------:R0:W3:Y:S01]  /*0590*/  LDG.E R14, desc[UR16][R18.64] ;  /* 0x00000010120e7981 */ /* 0x0000e2000c1e1900 */
[----:B------:R-:W-:Y:S02]  /*05a0*/  MOV R16, UR24 ;  /* 0x0000001800107c02 */ /* 0x000fe40008000f00 */
[----:B------:R-:W-:Y:S01]  /*05b0*/  MOV R17, UR25 ;  /* 0x0000001900117c02 */ /* 0x000fe20008000f00 */
[----:B------:R0:W4:Y:S01]  /*05c0*/  LDG.E R25, desc[UR16][R20.64] ;  /* 0x0000001014197981 */ /* 0x000122000c1e1900 */
[----:B-1----:R-:W-:Y:S02]  /*05d0*/  MOV R12, UR20 ;  /* 0x00000014000c7c02 */ /* 0x002fe40008000f00 */
[----:B------:R-:W-:Y:S01]  /*05e0*/  MOV R13, UR21 ;  /* 0x00000015000d7c02 */ /* 0x000fe20008000f00 */
[----:B------:R-:W-:Y:S01]  /*05f0*/  UIMAD.WIDE.U32 UR20, UR12, 0x4, UR26 ;  /* 0x000000040c1478a5 */ /* 0x000fe2000f8e001a */
[----:B------:R-:W5:Y:S01]  /*0600*/  LDG.E R16, desc[UR16][R16.64] ;  /* 0x0000001010107981 */ /* 0x000f62000c1e1900 */
[----:B------:R-:W-:-:S03]  /*0610*/  UIMAD.WIDE.U32 UR22, UR13, 0x4, UR26 ;  /* 0x000000040d1678a5 */ /* 0x000fc6000f8e001a */
[----:B------:R1:W5:Y:S01]  /*0620*/  LDG.E R28, desc[UR16][R12.64] ;  /* 0x000000100c1c7981 */ /* 0x000362000c1e1900 */
[----:B0-----:R-:W-:Y:S02]  /*0630*/  MOV R19, UR21 ;  /* 0x0000001500137c02 */ /* 0x001fe40008000f00 */
[----:B------:R-:W-:Y:S01]  /*0640*/  MOV R18, UR20 ;  /* 0x0000001400127c02 */ /* 0x000fe20008000f00 */
[----:B------:R-:W-:Y:S01]  /*0650*/  UIMAD.WIDE.U32 UR20, UR5, 0x4, UR26 ;  /* 0x00000004051478a5 */ /* 0x000fe2000f8e001a */
[----:B------:R-:W-:Y:S01]  /*0660*/  MOV R20, UR22 ;  /* 0x0000001600147c02 */ /* 0x000fe20008000f00 */
[----:B------:R-:W5:Y:S01]  /*0670*/  LDG.E R17, desc[UR16][R10.64+0x18] ;  /* 0x000018100a117981 */ /* 0x000f62000c1e1900 */
[----:B------:R-:W-:-:S03]  /*0680*/  MOV R21, UR23 ;  /* 0x0000001700157c02 */ /* 0x000fc60008000f00 */
[----:B------:R-:W5:Y:S01]  /*0690*/  LDG.E R19, desc[UR16][R18.64] ;  /* 0x0000001012137981 */ /* 0x000f62000c1e1900 */
[----:B-1----:R-:W-:Y:S02]  /*06a0*/  MOV R13, UR21 ;  /* 0x00000015000d7c02 */ /* 0x002fe40008000f00 */
[----:B------:R-:W-:Y:S01]  /*06b0*/  MOV R12, UR20 ;  /* 0x00000014000c7c02 */ /* 0x000fe20008000f00 */
[----:B------:R-:W5:Y:S04]  /*06c0*/  LDG.E R20, desc[UR16][R20.64] ;  /* 0x0000001014147981 */ /* 0x000f68000c1e1900 */
[----:B------:R-:W5:Y:S04]  /*06d0*/  LDG.E R13, desc[UR16][R12.64] ;  /* 0x000000100c0d7981 */ /* 0x000f68000c1e1900 */
[----:B------:R-:W5:Y:S01]  /*06e0*/  LDG.E R18, desc[UR16][R10.64+0x1c] ;  /* 0x00001c100a127981 */ /* 0x000f62000c1e1900 */
[----:B--2---:R-:W-:-:S03]  /*06f0*/  FFMA R26, R27, R26, R24 ;  /* 0x0000001a1b1a7223 */ /* 0x004fc60000000018 */
[----:B------:R-:W2:Y:S04]  /*0700*/  LDG.E R27, desc[UR16][R10.64+0x10] ;  /* 0x000010100a1b7981 */ /* 0x000ea8000c1e1900 */
[----:B------:R-:W2:Y:S01]  /*0710*/  LDG.E R24, desc[UR16][R10.64+0x14] ;  /* 0x000014100a187981 */ /* 0x000ea2000c1e1900 */
[----:B------:R-:W-:Y:S01]  /*0720*/  UIADD3 UR18, UPT, UPT, UR18, 0x8, URZ ;  /* 0x0000000812127890 */ /* 0x000fe2000fffe0ff */
[----:B---3--:R-:W-:-:S04]  /*0730*/  FFMA R23, R23, R14, R26 ;  /* 0x0000000e17177223 */ /* 0x008fc8000000001a */
[----:B----4-:R-:W-:-:S04]  /*0740*/  FFMA R22, R22, R25, R23 ;  /* 0x0000001916167223 */ /* 0x010fc80000000017 */
[----:B-----5:R-:W-:Y:S01]  /*0750*/  FFMA R16, R29, R16, R22 ;  /* 0x000000101d107223 */ /* 0x020fe20000000016 */
[----:B------:R-:W-:Y:S01]  /*0760*/  UISETP.NE.AND UP0, UPT, UR18, URZ, UPT ;  /* 0x000000ff1200728c */ /* 0x000fe2000bf05270 */
[----:B------:R-:W-:Y:S01]  /*0770*/  IADD3 R0, PT, PT, R0, 0x8, RZ ;  /* 0x0000000800007810 */ /* 0x000fe20007ffe0ff */
[----:B------:R-:W-:Y:S02]  /*0780*/  UIADD3 UR8, UPT, UPT, UR7, UR8, URZ ;  /* 0x0000000807087290 */ /* 0x000fe4000fffe0ff */
[----:B------:R-:W-:Y:S02]  /*0790*/  UIADD3 UR9, UPT, UPT, UR7, UR9, URZ ;  /* 0x0000000907097290 */ /* 0x000fe4000fffe0ff */
[----:B------:R-:W-:Y:S02]  /*07a0*/  UIADD3 UR10, UPT, UPT, UR7, UR10, URZ ;  /* 0x0000000a070a7290 */ /* 0x000fe4000fffe0ff */
[----:B------:R-:W-:Y:S02]  /*07b0*/  UIADD3 UR11, UPT, UPT, UR7, UR11, URZ ;  /* 0x0000000b070b7290 */ /* 0x000fe4000fffe0ff */
[----:B------:R-:W-:-:S02]  /*07c0*/  UIADD3 UR12, UPT, UPT, UR7, UR12, URZ ;  /* 0x0000000c070c7290 */ /* 0x000fc4000fffe0ff */
[----:B------:R-:W-:Y:S02]  /*07d0*/  UIADD3 UR13, UPT, UPT, UR7, UR13, URZ ;  /* 0x0000000d070d7290 */ /* 0x000fe4000fffe0ff */
[----:B------:R-:W-:Y:S02]  /*07e0*/  UIADD3 UR5, UPT, UPT, UR7, UR5, URZ ;  /* 0x0000000507057290 */ /* 0x000fe4000fffe0ff */
[----:B------:R-:W-:Y:S01]  /*07f0*/  UIMAD.WIDE.U32 UR14, UR7, 0x4, UR14 ;  /* 0x00000004070e78a5 */ /* 0x000fe2000f8e000e */
[----:B--2---:R-:W-:-:S04]  /*0800*/  FFMA R27, R27, R28, R16 ;  /* 0x0000001c1b1b7223 */ /* 0x004fc80000000010 */
[----:B------:R-:W-:-:S04]  /*0810*/  FFMA R24, R24, R19, R27 ;  /* 0x0000001318187223 */ /* 0x000fc8000000001b */
[----:B------:R-:W-:-:S04]  /*0820*/  FFMA R17, R17, R20, R24 ;  /* 0x0000001411117223 */ /* 0x000fc80000000018 */
[----:B------:R-:W-:Y:S01]  /*0830*/  FFMA R24, R18, R13, R17 ;  /* 0x0000000d12187223 */ /* 0x000fe20000000011 */
[----:B------:R-:W-:Y:S06]  /*0840*/  BRA.U UP0, `(.L_x_3) ;  /* 0xfffffffd000c7547 */ /* 0x000fec000b83ffff */
[----:B------:R-:W-:-:S05]  /*0850*/  UMOV UR5, UR6 ;  /* 0x0000000600057c82 */ /* 0x000fca0008000000 */
.L_x_2:
[----:B------:R-:W0:Y:S02]  /*0860*/  LDCU UR9, c[0x0][0x3bc] ;  /* 0x00007780ff0977ac */ /* 0x000e240008000800 */
[----:B0-----:R-:W-:-:S04]  /*0870*/  ULOP3.LUT UR8, UR9, 0x7, URZ, 0xc0, !UPT ;  /* 0x0000000709087892 */ /* 0x001fc8000f8ec0ff */
[----:B------:R-:W-:-:S09]  /*0880*/  UISETP.NE.AND UP0, UPT, UR8, URZ, UPT ;  /* 0x000000ff0800728c */ /* 0x000fd2000bf05270 */
[----:B------:R-:W-:Y:S05]  /*0890*/  BRA.U !UP0, `(.L_x_4) ;  /* 0x0000000508487547 */ /* 0x000fea000b800000 */
[----:B------:R-:W-:Y:S01]  /*08a0*/  UIADD3 UR8, UPT, UPT, UR8, -0x1, URZ ;  /* 0xffffffff08087890 */ /* 0x000fe2000fffe0ff */
[----:B------:R-:W-:Y:S01]  /*08b0*/  IMAD R0, R2, UR9, RZ ;  /* 0x0000000902007c24 */ /* 0x000fe2000f8e02ff */
[----:B------:R-:W-:Y:S02]  /*08c0*/  ULOP3.LUT UR18, UR9, 0x3, URZ, 0xc0, !UPT ;  /* 0x0000000309127892 */ /* 0x000fe4000f8ec0ff */
[----:B------:R-:W-:Y:S02]  /*08d0*/  UISETP.GE.U32.AND UP0, UPT, UR8, 0x3, UPT ;  /* 0x000000030800788c */ /* 0x000fe4000bf06070 */
[----:B------:R-:W-:-:S07]  /*08e0*/  UISETP.NE.AND UP1, UPT, UR18, URZ, UPT ;  /* 0x000000ff1200728c */ /* 0x000fce000bf25270 */
[----:B------:R-:W-:Y:S05]  /*08f0*/  BRA.U !UP0, `(.L_x_5) ;  /* 0x0000000108887547 */ /* 0x000fea000b800000 */
[----:B------:R-:W0:Y:S01]  /*0900*/  LDCU UR11, c[0x0][0x3c0] ;  /* 0x00007800ff0b77ac */ /* 0x000e220008000800 */
[----:B------:R-:W1:Y:S01]  /*0910*/  LDC.64 R10, c[0x0][0x3a8] ;  /* 0x0000ea00ff0a7b82 */ /* 0x000e620000000a00 */
[----:B------:R-:W-:Y:S01]  /*0920*/  IADD3 R13, PT, PT, R0, UR5, RZ ;  /* 0x00000005000d7c10 */ /* 0x000fe2000fffe0ff */
[----:B------:R-:W2:Y:S01]  /*0930*/  LDCU.64 UR8, c[0x0][0x3b0] ;  /* 0x00007600ff0877ac */ /* 0x000ea20008000a00 */
[----:B0-----:R-:W-:-:S04]  /*0940*/  UIMAD UR10, UR5, UR11, UR4 ;  /* 0x0000000b050a72a4 */ /* 0x001fc8000f8e0204 */
[----:B--2---:R-:W-:Y:S02]  /*0950*/  UIMAD.WIDE.U32 UR12, UR10, 0x4, UR8 ;  /* 0x000000040a0c78a5 */ /* 0x004fe4000f8e0008 */
[----:B------:R-:W-:Y:S01]  /*0960*/  UIADD3 UR10, UPT, UPT, UR10, UR11, URZ ;  /* 0x0000000b0a0a7290 */ /* 0x000fe2000fffe0ff */
[----:B-1----:R-:W-:-:S03]  /*0970*/  IMAD.WIDE R10, R13, 0x4, R10 ;  /* 0x000000040d0a7825 */ /* 0x002fc600078e020a */
[----:B------:R-:W-:Y:S01]  /*0980*/  UIMAD.WIDE.U32 UR14, UR10, 0x4, UR8 ;  /* 0x000000040a0e78a5 */ /* 0x000fe2000f8e0008 */
[----:B------:R-:W-:Y:S01]  /*0990*/  MOV R18, UR12 ;  /* 0x0000000c00127c02 */ /* 0x000fe20008000f00 */
[----:B------:R-:W-:Y:S01]  /*09a0*/  UIADD3 UR10, UPT, UPT, UR10, UR11, URZ ;  /* 0x0000000b0a0a7290 */ /* 0x000fe2000fffe0ff */
[----:B------:R-:W-:Y:S01]  /*09b0*/  MOV R19, UR13 ;  /* 0x0000000d00137c02 */ /* 0x000fe20008000f00 */
[----:B------:R-:W2:Y:S02]  /*09c0*/  LDG.E R23, desc[UR16][R10.64] ;  /* 0x000000100a177981 */ /* 0x000ea4000c1e1900 */
[----:B------:R-:W-:Y:S02]  /*09d0*/  UIMAD.WIDE.U32 UR12, UR10, 0x4, UR8 ;  /* 0x000000040a0c78a5 */ /* 0x000fe4000f8e0008 */
[----:B------:R-:W-:Y:S01]  /*09e0*/  UIADD3 UR10, UPT, UPT, UR10, UR11, URZ ;  /* 0x0000000b0a0a7290 */ /* 0x000fe2000fffe0ff */
[----:B------:R-:W-:Y:S01]  /*09f0*/  MOV R20, UR14 ;  /* 0x0000000e00147c02 */ /* 0x000fe20008000f00 */
[----:B------:R-:W2:Y:S01]  /*0a00*/  LDG.E R18, desc[UR16][R18.64] ;  /* 0x0000001012127981 */ /* 0x000ea2000c1e1900 */
[----:B------:R-:W-:Y:S01]  /*0a10*/  MOV R21, UR15 ;  /* 0x0000000f00157c02 */ /* 0x000fe20008000f00 */
[----:B------:R-:W-:Y:S01]  /*0a20*/  UIMAD.WIDE.U32 UR8, UR10, 0x4, UR8 ;  /* 0x000000040a0878a5 */ /* 0x000fe2000f8e0008 */
[----:B------:R-:W-:Y:S01]  /*0a30*/  MOV R12, UR12 ;  /* 0x0000000c000c7c02 */ /* 0x000fe20008000f00 */
[----:B------:R-:W3:Y:S01]  /*0a40*/  LDG.E R25, desc[UR16][R10.64+0x4] ;  /* 0x000004100a197981 */ /* 0x000ee2000c1e1900 */
[----:B------:R-:W-:-:S03]  /*0a50*/  MOV R13, UR13 ;  /* 0x0000000d000d7c02 */ /* 0x000fc60008000f00 */
[----:B------:R-:W3:Y:S01]  /*0a60*/  LDG.E R20, desc[UR16][R20.64] ;  /* 0x0000001014147981 */ /* 0x000ee2000c1e1900 */
[----:B------:R-:W-:Y:S02]  /*0a70*/  MOV R16, UR8 ;  /* 0x0000000800107c02 */ /* 0x000fe40008000f00 */
[----:B------:R-:W-:Y:S01]  /*0a80*/  MOV R17, UR9 ;  /* 0x0000000900117c02 */ /* 0x000fe20008000f00 */
[----:B------:R-:W4:Y:S04]  /*0a90*/  LDG.E R12, desc[UR16][R12.64] ;  /* 0x000000100c0c7981 */ /* 0x000f28000c1e1900 */
[----:B------:R-:W4:Y:S04]  /*0aa0*/  LDG.E R27, desc[UR16][R10.64+0x8] ;  /* 0x000008100a1b7981 */ /* 0x000f28000c1e1900 */
[----:B------:R-:W5:Y:S04]  /*0ab0*/  LDG.E R16, desc[UR16][R16.64] ;  /* 0x0000001010107981 */ /* 0x000f68000c1e1900 */
[----:B------:R-:W5:Y:S01]  /*0ac0*/  LDG.E R19, desc[UR16][R10.64+0xc] ;  /* 0x00000c100a137981 */ /* 0x000f62000c1e1900 */
[----:B------:R-:W-:Y:S01]  /*0ad0*/  UIADD3 UR5, UPT, UPT, UR5, 0x4, URZ ;  /* 0x0000000405057890 */ /* 0x000fe2000fffe0ff */
[----:B--2---:R-:W-:-:S04]  /*0ae0*/  FFMA R18, R23, R18, R24 ;  /* 0x0000001217127223 */ /* 0x004fc80000000018 */
[----:B---3--:R-:W-:-:S04]  /*0af0*/  FFMA R18, R25, R20, R18 ;  /* 0x0000001419127223 */ /* 0x008fc80000000012 */
[----:B----4-:R-:W-:-:S04]  /*0b00*/  FFMA R18, R27, R12, R18 ;  /* 0x0000000c1b127223 */ /* 0x010fc80000000012 */
[----:B-----5:R-:W-:-:S07]  /*0b10*/  FFMA R24, R19, R16, R18 ;  /* 0x0000001013187223 */ /* 0x020fce0000000012 */
.L_x_5:
[----:B------:R-:W-:Y:S05]  /*0b20*/  BRA.U !UP1, `(.L_x_4) ;  /* 0x0000000109a47547 */ /* 0x000fea000b800000 */
[----:B------:R-:W0:Y:S01]  /*0b30*/  LDCU UR8, c[0x0][0x3bc] ;  /* 0x00007780ff0877ac */ /* 0x000e220008000800 */
[----:B------:R-:W-:-:S06]  /*0b40*/  UISETP.NE.AND UP0, UPT, UR18, 0x1, UPT ;  /* 0x000000011200788c */ /* 0x000fcc000bf05270 */
[----:B------:R-:W-:-:S05]  /*0b50*/  PLOP3.LUT P0, PT, PT, PT, UP0, 0x80, 0x8 ;  /* 0x000000000008781c */ /* 0x000fca0003f0f008 */
[----:B------:R-:W1:Y:S01]  /*0b60*/  @UP0 LDCU UR10, c[0x0][0x3c0] ;  /* 0x00007800ff0a07ac */ /* 0x000e620008000800 */
[----:B0-----:R-:W-:Y:S01]  /*0b70*/  ULOP3.LUT UP1, URZ, UR8, 0x1, URZ, 0xc0, !UPT ;  /* 0x0000000108ff7892 */ /* 0x001fe2000f82c0ff */
[----:B------:R-:W0:Y:S06]  /*0b80*/  @UP0 LDCU.64 UR8, c[0x0][0x3b0] ;  /* 0x00007600ff0807ac */ /* 0x000e2c0008000a00 */
[----:B------:R-:W-:Y:S01]  /*0b90*/  @P0 IADD3 R11, PT, PT, R0, UR5, RZ ;  /* 0x00000005000b0c10 */ /* 0x000fe2000fffe0ff */
[----:B------:R-:W2:Y:S01]  /*0ba0*/  @UP0 LDCU.64 UR18, c[0x0][0x3a8] ;  /* 0x00007500ff1207ac */ /* 0x000ea20008000a00 */
[----:B------:R-:W-:-:S02]  /*0bb0*/  PLOP3.LUT P1, PT, PT, PT, UP1, 0x80, 0x8 ;  /* 0x000000000008781c */ /* 0x000fc40003f2f018 */
[----:B------:R-:W3:Y:S01]  /*0bc0*/  @UP1 LDCU UR14, c[0x0][0x3c0] ;  /* 0x00007800ff0e17ac */ /* 0x000ee20008000800 */
[----:B------:R-:W4:Y:S01]  /*0bd0*/  @UP1 LDCU.64 UR22, c[0x0][0x3a8] ;  /* 0x00007500ff1617ac */ /* 0x000f220008000a00 */
[----:B------:R-:W5:Y:S01]  /*0be0*/  @UP1 LDCU.64 UR12, c[0x0][0x3b0] ;  /* 0x00007600ff0c17ac */ /* 0x000f620008000a00 */
[----:B-1----:R-:W-:Y:S01]  /*0bf0*/  @UP0 UIMAD UR11, UR5, UR10, UR4 ;  /* 0x0000000a050b02a4 */ /* 0x002fe2000f8e0204 */
[----:B--2---:R-:W-:Y:S01]  /*0c00*/  MOV R12, UR18 ;  /* 0x00000012000c7c02 */ /* 0x004fe20008000f00 */
[----:B------:R-:W-:Y:S01]  /*0c10*/  @UP0 UIADD3 UR5, UPT, UPT, UR5, 0x2, URZ ;  /* 0x0000000205050890 */ /* 0x000fe2000fffe0ff */
[----:B------:R-:W-:Y:S01]  /*0c20*/  MOV R13, UR19 ;  /* 0x00000013000d7c02 */ /* 0x000fe20008000f00 */
[----:B------:R-:W-:Y:S02]  /*0c30*/  @UP0 UIADD3 UR10, UPT, UPT, UR11, UR10, URZ ;  /* 0x0000000a0b0a0290 */ /* 0x000fe4000fffe0ff */
[----:B0-----:R-:W-:Y:S02]  /*0c40*/  @UP0 UIMAD.WIDE.U32 UR20, UR11, 0x4, UR8 ;  /* 0x000000040b1408a5 */ /* 0x001fe4000f8e0008 */
[----:B------:R-:W-:Y:S01]  /*0c50*/  @UP0 UIMAD.WIDE.U32 UR10, UR10, 0x4, UR8 ;  /* 0x000000040a0a08a5 */ /* 0x000fe2000f8e0008 */
[----:B------:R-:W-:Y:S01]  /*0c60*/  @P0 IMAD.WIDE R12, R11, 0x4, R12 ;  /* 0x000000040b0c0825 */ /* 0x000fe200078e020c */
[----:B---3--:R-:W-:Y:S01]  /*0c70*/  @UP1 UIMAD UR8, UR5, UR14, UR4 ;  /* 0x0000000e050812a4 */ /* 0x008fe2000f8e0204 */
[----:B----4-:R-:W-:-:S02]  /*0c80*/  MOV R10, UR22 ;  /* 0x00000016000a7c02 */ /* 0x010fc40008000f00 */
[----:B------:R-:W-:Y:S01]  /*0c90*/  MOV R20, UR20 ;  /* 0x0000001400147c02 */ /* 0x000fe20008000f00 */
[----:B-----5:R-:W-:Y:S01]  /*0ca0*/  @UP1 UIMAD.WIDE.U32 UR8, UR8, 0x4, UR12 ;  /* 0x00000004080818a5 */ /* 0x020fe2000f8e000c */
[----:B------:R-:W-:Y:S01]  /*0cb0*/  MOV R21, UR21 ;  /* 0x0000001500157c02 */ /* 0x000fe20008000f00 */
[----:B------:R-:W2:Y:S01]  /*0cc0*/  @P0 LDG.E R23, desc[UR16][R12.64] ;  /* 0x000000100c170981 */ /* 0x000ea2000c1e1900 */
[----:B------:R-:W-:Y:S02]  /*0cd0*/  MOV R11, UR23 ;  /* 0x00000017000b7c02 */ /* 0x000fe40008000f00 */
[----:B------:R-:W-:Y:S01]  /*0ce0*/  @P1 IADD3 R19, PT, PT, R0, UR5, RZ ;  /* 0x0000000500131c10 */ /* 0x000fe2000fffe0ff */
[----:B------:R-:W2:Y:S01]  /*0cf0*/  @P0 LDG.E R20, desc[UR16][R20.64] ;  /* 0x0000001014140981 */ /* 0x000ea2000c1e1900 */
[----:B------:R-:W-:Y:S02]  /*0d00*/  MOV R16, UR10 ;  /* 0x0000000a00107c02 */ /* 0x000fe40008000f00 */
[----:B------:R-:W-:Y:S01]  /*0d10*/  MOV R17, UR11 ;  /* 0x0000000b00117c02 */ /* 0x000fe20008000f00 */
[----:B------:R-:W-:Y:S01]  /*0d20*/  @P1 IMAD.WIDE R18, R19, 0x4, R10 ;  /* 0x0000000413121825 */ /* 0x000fe200078e020a */
[----:B------:R-:W-:Y:S01]  /*0d30*/  MOV R10, UR8 ;  /* 0x00000008000a7c02 */ /* 0x000fe20008000f00 */
[----:B------:R-:W3:Y:S01]  /*0d40*/  @P0 LDG.E R0, desc[UR16][R12.64+0x4] ;  /* 0x000004100c000981 */ /* 0x000ee2000c1e1900 */
[----:B------:R-:W-:-:S03]  /*0d50*/  MOV R11, UR9 ;  /* 0x00000009000b7c02 */ /* 0x000fc60008000f00 */
[----:B------:R-:W3:Y:S04]  /*0d60*/  @P0 LDG.E R16, desc[UR16][R16.64] ;  /* 0x0000001010100981 */ /* 0x000ee8000c1e1900 */
[----:B------:R-:W4:Y:S04]  /*0d70*/  @P1 LDG.E R19, desc[UR16][R18.64] ;  /* 0x0000001012131981 */ /* 0x000f28000c1e1900 */
[----:B------:R-:W4:Y:S01]  /*0d80*/  @P1 LDG.E R10, desc[UR16][R10.64] ;  /* 0x000000100a0a1981 */ /* 0x000f22000c1e1900 */
[----:B--2---:R-:W-:-:S04]  /*0d90*/  @P0 FFMA R23, R23, R20, R24 ;  /* 0x0000001417170223 */ /* 0x004fc80000000018 */
[----:B---3--:R-:W-:-:S04]  /*0da0*/  @P0 FFMA R24, R0, R16, R23 ;  /* 0x0000001000180223 */ /* 0x008fc80000000017 */
[----:B----4-:R-:W-:-:S07]  /*0db0*/  @P1 FFMA R24, R19, R10, R24 ;  /* 0x0000000a13181223 */ /* 0x010fce0000000018 */
.L_x_4:
[----:B------:R-:W2:Y:S01]  /*0dc0*/  LDG.E R16, desc[UR16][R8.64] ;  /* 0x0000001008107981 */ /* 0x000ea2000c1e1900 */
[----:B------:R-:W0:Y:S01]  /*0dd0*/  LDCU UR5, c[0x0][0x3c0] ;  /* 0x00007800ff0577ac */ /* 0x000e220008000800 */
[----:B------:R-:W1:Y:S02]  /*0de0*/  LDC.64 R10, c[0x0][0x390] ;  /* 0x0000e400ff0a7b82 */ /* 0x000e640000000a00 */
[----:B------:R-:W3:Y:S04]  /*0df0*/  LDG.E R14, desc[UR16][R6.64] ;  /* 0x00000010060e7981 */ /* 0x000ee8000c1e1900 */
[----:B------:R-:W4:Y:S01]  /*0e00*/  LDG.E R12, desc[UR16][R4.64] ;  /* 0x00000010040c7981 */ /* 0x000f22000c1e1900 */
[----:B0-----:R-:W-:-:S05]  /*0e10*/  MOV R13, UR5 ;  /* 0x00000005000d7c02 */ /* 0x001fca0008000f00 */
[----:B------:R-:W-:-:S04]  /*0e20*/  IMAD R13, R2, R13, UR4 ;  /* 0x00000004020d7e24 */ /* 0x000fc8000f8e020d */
[----:B-1----:R-:W-:-:S05]  /*0e30*/  IMAD.WIDE R10, R13, 0x4, R10 ;  /* 0x000000040d0a7825 */ /* 0x002fca00078e020a */
[----:B------:R-:W5:Y:S01]  /*0e40*/  LDG.E R0, desc[UR16][R10.64] ;  /* 0x000000100a007981 */ /* 0x000f62000c1e1900 */
[----:B------:R-:W-:Y:S01]  /*0e50*/  HFMA2 R17, -RZ, RZ, 0.96630859375, -0.0022525787353515625 ;  /* 0x3bbb989dff117431 */ /* 0x000fe200000001ff */
[----:B------:R-:W-:Y:S01]  /*0e60*/  MOV R19, 0x437c0000 ;  /* 0x437c000000137802 */ /* 0x000fe20000000f00 */
[----:B------:R-:W-:Y:S01]  /*0e70*/  BSSY.RECONVERGENT B0, `(.L_x_6) ;  /* 0x0000021000007945 */ /* 0x000fe20003800200 */
[C---:B--2---:R-:W-:Y:S01]  /*0e80*/  FADD R16, -R15.reuse, R16 ;  /* 0x000000100f107221 */ /* 0x044fe20000000100 */
[----:B---3--:R-:W-:-:S03]  /*0e90*/  FADD R14, -R15, R14 ;  /* 0x0000000e0f0e7221 */ /* 0x008fc60000000100 */
[-C--:B------:R-:W-:Y:S01]  /*0ea0*/  FFMA.SAT R18, R16, R17.reuse, 0.5 ;  /* 0x3f00000010127423 */ /* 0x080fe20000002011 */
[----:B------:R-:W-:-:S03]  /*0eb0*/  FFMA.SAT R13, R14, R17, 0.5 ;  /* 0x3f0000000e0d7423 */ /* 0x000fc60000002011 */
[-C--:B------:R-:W-:Y:S01]  /*0ec0*/  FFMA.RM R18, R18, R19.reuse, 12582913 ;  /* 0x4b40000112127423 */ /* 0x080fe20000004013 */
[----:B------:R-:W-:-:S03]  /*0ed0*/  FFMA.RM R13, R13, R19, 12582913 ;  /* 0x4b4000010d0d7423 */ /* 0x000fc60000004013 */
[----:B------:R-:W-:Y:S01]  /*0ee0*/  FADD R19, R18, -12583039 ;  /* 0xcb40007f12137421 */ /* 0x000fe20000000000 */
[----:B------:R-:W-:-:S03]  /*0ef0*/  FADD R17, R13, -12583039 ;  /* 0xcb40007f0d117421 */ /* 0x000fc60000000000 */
[----:B------:R-:W-:Y:S01]  /*0f00*/  FFMA R19, R16, 1.4426950216293334961, -R19 ;  /* 0x3fb8aa3b10137823 */ /* 0x000fe20000000813 */
[----:B------:R-:W-:-:S03]  /*0f10*/  FFMA R17, R14, 1.4426950216293334961, -R17 ;  /* 0x3fb8aa3b0e117823 */ /* 0x000fc60000000811 */
[----:B------:R-:W-:Y:S01]  /*0f20*/  FFMA R19, R16, 1.925963033500011079e-08, R19 ;  /* 0x32a5706010137823 */ /* 0x000fe20000000013 */
[----:B------:R-:W-:-:S05]  /*0f30*/  FFMA R17, R14, 1.925963033500011079e-08, R17 ;  /* 0x32a570600e117823 */ /* 0x000fca0000000011 */
[----:B------:R-:W0:Y:S08]  /*0f40*/  MUFU.EX2 R19, R19 ;  /* 0x0000001300137308 */ /* 0x000e300000000800 */
[----:B------:R-:W1:Y:S01]  /*0f50*/  MUFU.EX2 R14, R17 ;  /* 0x00000011000e7308 */ /* 0x000e620000000800 */
[----:B------:R-:W-:Y:S02]  /*0f60*/  SHF.L.U32 R18, R18, 0x17, RZ ;  /* 0x0000001712127819 */ /* 0x000fe400000006ff */
[----:B------:R-:W-:-:S05]  /*0f70*/  SHF.L.U32 R13, R13, 0x17, RZ ;  /* 0x000000170d0d7819 */ /* 0x000fca00000006ff */
[----:B------:R-:W2:Y:S01]  /*0f80*/  MUFU.RCP R16, R3 ;  /* 0x0000000300107308 */ /* 0x000ea20000001000 */
[----:B0-----:R-:W-:-:S04]  /*0f90*/  FMUL R21, R18, R19 ;  /* 0x0000001312157220 */ /* 0x001fc80000400000 */
[----:B------:R-:W-:Y:S01]  /*0fa0*/  FMUL R24, R21, R24 ;  /* 0x0000001815187220 */ /* 0x000fe20000400000 */
[----:B-1----:R-:W-:-:S04]  /*0fb0*/  FMUL R13, R13, R14 ;  /* 0x0000000e0d0d7220 */ /* 0x002fc80000400000 */
[----:B----4-:R-:W-:-:S04]  /*0fc0*/  FMUL R13, R12, R13 ;  /* 0x0000000d0c0d7220 */ /* 0x010fc80000400000 */
[----:B-----5:R-:W-:Y:S01]  /*0fd0*/  FFMA R0, R13, R0, R24 ;  /* 0x000000000d007223 */ /* 0x020fe20000000018 */
[----:B--2---:R-:W-:-:S03]  /*0fe0*/  FFMA R21, -R3, R16, 1 ;  /* 0x3f80000003157423 */ /* 0x004fc60000000110 */
[----:B------:R-:W0:Y:S01]  /*0ff0*/  FCHK P0, R0, R3 ;  /* 0x0000000300007302 */ /* 0x000e220000000000 */
[----:B------:R-:W-:-:S04]  /*1000*/  FFMA R21, R16, R21, R16 ;  /* 0x0000001510157223 */ /* 0x000fc80000000010 */
[----:B------:R-:W-:-:S04]  /*1010*/  FFMA R12, R0, R21, RZ ;  /* 0x00000015000c7223 */ /* 0x000fc800000000ff */
[----:B------:R-:W-:-:S04]  /*1020*/  FFMA R13, -R3, R12, R0 ;  /* 0x0000000c030d7223 */ /* 0x000fc80000000100 */
[----:B------:R-:W-:Y:S01]  /*1030*/  FFMA R13, R21, R13, R12 ;  /* 0x0000000d150d7223 */ /* 0x000fe2000000000c */
[----:B0-----:R-:W-:Y:S06]  /*1040*/  @!P0 BRA `(.L_x_7) ;  /* 0x00000000000c8947 */ /* 0x001fec0003800000 */
[----:B------:R-:W-:-:S07]  /*1050*/  MOV R14, 0x1070 ;  /* 0x00001070000e7802 */ /* 0x000fce0000000f00 */
[----:B------:R-:W-:Y:S05]  /*1060*/  CALL.REL.NOINC `($__internal_0_$__cuda_sm3x_div_rn_noftz_f32_slowpath) ;  /* 0x0000001400347944 */ /* 0x000fea0003c00000 */
[----:B------:R-:W-:-:S07]  /*1070*/  MOV R13, R19 ;  /* 0x00000013000d7202 */ /* 0x000fce0000000f00 */
.L_x_7:
[----:B------:R-:W-:Y:S05]  /*1080*/  BSYNC.RECONVERGENT B0 ;  /* 0x0000000000007941 */ /* 0x000fea0003800200 */
.L_x_6:
[----:B------:R-:W0:Y:S01]  /*1090*/  LDCU UR5, c[0x0][0x3c0] ;  /* 0x00007800ff0577ac */ /* 0x000e220008000800 */
[----:B------:R1:W-:Y:S01]  /*10a0*/  STG.E desc[UR16][R10.64], R13 ;  /* 0x0000000d0a007986 */ /* 0x0003e2000c101910 */
[----:B------:R-:W-:-:S04]  /*10b0*/  UIADD3 UR4, UPT, UPT, UR4, 0x1, URZ ;  /* 0x0000000104047890 */ /* 0x000fc8000fffe0ff */
[----:B0-----:R-:W-:-:S09]  /*10c0*/  UISETP.NE.AND UP0, UPT, UR4, UR5, UPT ;  /* 0x000000050400728c */ /* 0x001fd2000bf05270 */
[----:B-1----:R-:W-:Y:S05]  /*10d0*/  BRA.U !UP0, `(.L_x_0) ;  /* 0x00000015080c7547 */ /* 0x002fea000b800000 */
[----:B------:R-:W-:Y:S05]  /*10e0*/  BRA `(.L_x_8) ;  /* 0xfffffff000987947 */ /* 0x000fea000383ffff */
.L_x_1:
[----:B------:R-:W-:Y:S02]  /*10f0*/  UISETP.GE.U32.AND UP0, UPT, UR7, 0x4, UPT ;  /* 0x000000040700788c */ /* 0x000fe4000bf06070 */
[----:B------:R-:W-:Y:S01]  /*1100*/  ULOP3.LUT UR6, UR7, 0x3, URZ, 0xc0, !UPT ;  /* 0x0000000307067892 */ /* 0x000fe2000f8ec0ff */
[----:B------:R-:W-:-:S06]  /*1110*/  UMOV UR4, URZ ;  /* 0x000000ff00047c82 */ /* 0x000fcc0008000000 */
[----:B------:R-:W-:Y:S05]  /*1120*/  BRA.U !UP0, `(.L_x_9) ;  /* 0x0000000908b87547 */ /* 0x000fea000b800000 */
[----:B------:R-:W0:Y:S01]  /*1130*/  LDC R21, c[0x0][0x3c0] ;  /* 0x0000f000ff157b82 */ /* 0x000e220000000800 */
[----:B------:R-:W-:Y:S01]  /*1140*/  ULOP3.LUT UR4, UR7, 0x7ffffffc, URZ, 0xc0, !UPT ;  /* 0x7ffffffc07047892 */ /* 0x000fe2000f8ec0ff */
[----:B------:R-:W-:-:S06]  /*1150*/  UMOV UR5, URZ ;  /* 0x000000ff00057c82 */ /* 0x000fcc0008000000 */
[----:B------:R-:W1:Y:S05]  /*1160*/  LDC.64 R10, c[0x0][0x390] ;  /* 0x0000e400ff0a7b82 */ /* 0x000e6a0000000a00 */
.L_x_18:
[----:B--2---:R-:W2:Y:S04]  /*1170*/  LDG.E R16, desc[UR16][R6.64] ;  /* 0x0000001006107981 */ /* 0x004ea8000c1e1900 */
[----:B------:R-:W3:Y:S01]  /*1180*/  LDG.E R18, desc[UR16][R8.64] ;  /* 0x0000001008127981 */ /* 0x000ee2000c1e1900 */
[----:B0-----:R-:W-:-:S03]  /*1190*/  IMAD R13, R2, R21, UR5 ;  /* 0x00000005020d7e24 */ /* 0x001fc6000f8e0215 */
[----:B------:R-:W4:Y:S01]  /*11a0*/  LDG.E R0, desc[UR16][R4.64] ;  /* 0x0000001004007981 */ /* 0x000f22000c1e1900 */
[----:B-1----:R-:W-:-:S05]  /*11b0*/  IMAD.WIDE R12, R13, 0x4, R10 ;  /* 0x000000040d0c7825 */ /* 0x002fca00078e020a */
[----:B------:R-:W5:Y:S01]  /*11c0*/  LDG.E R14, desc[UR16][R12.64] ;  /* 0x000000100c0e7981 */ /* 0x000f62000c1e1900 */
[----:B------:R-:W-:Y:S01]  /*11d0*/  HFMA2 R20, -RZ, RZ, 0.96630859375, -0.0022525787353515625 ;  /* 0x3bbb989dff147431 */ /* 0x000fe200000001ff */
[----:B------:R-:W-:Y:S01]  /*11e0*/  MOV R23, 0x437c0000 ;  /* 0x437c000000177802 */ /* 0x000fe20000000f00 */
[----:B------:R-:W-:Y:S01]  /*11f0*/  MUFU.RCP R24, R3 ;  /* 0x0000000300187308 */ /* 0x000fe20000001000 */
[----:B------:R-:W-:Y:S01]  /*1200*/  UIADD3 UR5, UPT, UPT, UR5, 0x4, URZ ;  /* 0x0000000405057890 */ /* 0x000fe2000fffe0ff */
[----:B------:R-:W-:Y:S03]  /*1210*/  BSSY.RECONVERGENT B0, `(.L_x_10) ;  /* 0x0000021000007945 */ /* 0x000fe60003800200 */
[----:B------:R-:W-:Y:S01]  /*1220*/  UISETP.NE.AND UP0, UPT, UR5, UR4, UPT ;  /* 0x000000040500728c */ /* 0x000fe2000bf05270 */
[C---:B--2---:R-:W-:Y:S01]  /*1230*/  FADD R19, -R15.reuse, R16 ;  /* 0x000000100f137221 */ /* 0x044fe20000000100 */
[----:B---3--:R-:W-:-:S03]  /*1240*/  FADD R17, -R15, R18 ;  /* 0x000000120f117221 */ /* 0x008fc60000000100 */
[-C--:B------:R-:W-:Y:S01]  /*1250*/  FFMA.SAT R16, R19, R20.reuse, 0.5 ;  /* 0x3f00000013107423 */ /* 0x080fe20000002014 */
[----:B------:R-:W-:-:S03]  /*1260*/  FFMA.SAT R18, R17, R20, 0.5 ;  /* 0x3f00000011127423 */ /* 0x000fc60000002014 */
[-C--:B------:R-:W-:Y:S01]  /*1270*/  FFMA.RM R16, R16, R23.reuse, 12582913 ;  /* 0x4b40000110107423 */ /* 0x080fe20000004017 */
[----:B------:R-:W-:-:S03]  /*1280*/  FFMA.RM R18, R18, R23, 12582913 ;  /* 0x4b40000112127423 */ /* 0x000fc60000004017 */
[C---:B------:R-:W-:Y:S01]  /*1290*/  FADD R20, R16.reuse, -12583039 ;  /* 0xcb40007f10147421 */ /* 0x040fe20000000000 */
[----:B------:R-:W-:Y:S01]  /*12a0*/  SHF.L.U32 R16, R16, 0x17, RZ ;  /* 0x0000001710107819 */ /* 0x000fe200000006ff */
[C---:B------:R-:W-:Y:S02]  /*12b0*/  FADD R22, R18.reuse, -12583039 ;  /* 0xcb40007f12167421 */ /* 0x040fe40000000000 */
[----:B------:R-:W-:Y:S01]  /*12c0*/  FFMA R20, R19, 1.4426950216293334961, -R20 ;  /* 0x3fb8aa3b13147823 */ /* 0x000fe20000000814 */
[----:B------:R-:W-:Y:S01]  /*12d0*/  SHF.L.U32 R18, R18, 0x17, RZ ;  /* 0x0000001712127819 */ /* 0x000fe200000006ff */
[----:B------:R-:W-:Y:S02]  /*12e0*/  FFMA R22, R17, 1.4426950216293334961, -R22 ;  /* 0x3fb8aa3b11167823 */ /* 0x000fe40000000816 */
[----:B------:R-:W-:Y:S02]  /*12f0*/  FFMA R20, R19, 1.925963033500011079e-08, R20 ;  /* 0x32a5706013147823 */ /* 0x000fe40000000014 */
[----:B------:R-:W-:-:S02]  /*1300*/  FFMA R22, R17, 1.925963033500011079e-08, R22 ;  /* 0x32a5706011167823 */ /* 0x000fc40000000016 */
[----:B------:R-:W0:Y:S08]  /*1310*/  MUFU.EX2 R19, R20 ;  /* 0x0000001400137308 */ /* 0x000e300000000800 */
[----:B------:R-:W1:Y:S01]  /*1320*/  MUFU.EX2 R17, R22 ;  /* 0x0000001600117308 */ /* 0x000e620000000800 */
[----:B0-----:R-:W-:-:S04]  /*1330*/  FMUL R19, R16, R19 ;  /* 0x0000001310137220 */ /* 0x001fc80000400000 */
[----:B----4-:R-:W-:Y:S01]  /*1340*/  FMUL R19, R0, R19 ;  /* 0x0000001300137220 */ /* 0x010fe20000400000 */
[----:B-1----:R-:W-:-:S04]  /*1350*/  FMUL R17, R18, R17 ;  /* 0x0000001112117220 */ /* 0x002fc80000400000 */
[----:B------:R-:W-:Y:S01]  /*1360*/  FMUL R0, RZ, R17 ;  /* 0x00000011ff007220 */ /* 0x000fe20000400000 */
[----:B------:R-:W-:-:S03]  /*1370*/  FFMA R17, -R3, R24, 1 ;  /* 0x3f80000003117423 */ /* 0x000fc60000000118 */
[----:B-----5:R-:W-:Y:S01]  /*1380*/  FFMA R16, R19, R14, R0 ;  /* 0x0000000e13107223 */ /* 0x020fe20000000000 */
[----:B------:R-:W-:-:S03]  /*1390*/  FFMA R0, R24, R17, R24 ;  /* 0x0000001118007223 */ /* 0x000fc60000000018 */
[----:B------:R-:W0:Y:S01]  /*13a0*/  FCHK P0, R16, R3 ;  /* 0x0000000310007302 */ /* 0x000e220000000000 */
[----:B------:R-:W-:-:S04]  /*13b0*/  FFMA R14, R0, R16, RZ ;  /* 0x00000010000e7223 */ /* 0x000fc800000000ff */
[----:B------:R-:W-:-:S04]  /*13c0*/  FFMA R17, -R3, R14, R16 ;  /* 0x0000000e03117223 */ /* 0x000fc80000000110 */
[----:B------:R-:W-:Y:S01]  /*13d0*/  FFMA R19, R0, R17, R14 ;  /* 0x0000001100137223 */ /* 0x000fe2000000000e */
[----:B0-----:R-:W-:Y:S06]  /*13e0*/  @!P0 BRA `(.L_x_11) ;  /* 0x00000000000c8947 */ /* 0x001fec0003800000 */
[----:B------:R-:W-:Y:S02]  /*13f0*/  MOV R0, R16 ;  /* 0x0000001000007202 */ /* 0x000fe40000000f00 */
[----:B------:R-:W-:-:S07]  /*1400*/  MOV R14, 0x1420 ;  /* 0x00001420000e7802 */ /* 0x000fce0000000f00 */
[----:B------:R-:W-:Y:S05]  /*1410*/  CALL.REL.NOINC `($__internal_0_$__cuda_sm3x_div_rn_noftz_f32_slowpath) ;  /* 0x0000001000487944 */ /* 0x000fea0003c00000 */
.L_x_11:
[----:B------:R-:W-:Y:S05]  /*1420*/  BSYNC.RECONVERGENT B0 ;  /* 0x0000000000007941 */ /* 0x000fea0003800200 */
.L_x_10:
[----:B------:R0:W-:Y:S04]  /*1430*/  STG.E desc[UR16][R12.64], R19 ;  /* 0x000000130c007986 */ /* 0x0001e8000c101910 */
[----:B------:R-:W2:Y:S04]  /*1440*/  LDG.E R16, desc[UR16][R6.64] ;  /* 0x0000001006107981 */ /* 0x000ea8000c1e1900 */
[----:B------:R-:W3:Y:S04]  /*1450*/  LDG.E R18, desc[UR16][R8.64] ;  /* 0x0000001008127981 */ /* 0x000ee8000c1e1900 */
[----:B------:R-:W4:Y:S04]  /*1460*/  LDG.E R14, desc[UR16][R4.64] ;  /* 0x00000010040e7981 */ /* 0x000f28000c1e1900 */
        /* <DEDUP_REMOVED lines=10> */
[C---:B0-----:R-:W-:Y:S01]  /*1510*/  FADD R19, R16.reuse, -12583039 ;  /* 0xcb40007f10137421 */ /* 0x041fe20000000000 */
[----:B------:R-:W-:Y:S01]  /*1520*/  SHF.L.U32 R16, R16, 0x17, RZ ;  /* 0x0000001710107819 */ /* 0x000fe200000006ff */
[----:B------:R-:W-:Y:S02]  /*1530*/  FADD R22, R18, -12583039 ;  /* 0xcb40007f12167421 */ /* 0x000fe40000000000 */
[----:B------:R-:W-:Y:S01]  /*1540*/  FFMA R19, R20, 1.4426950216293334961, -R19 ;  /* 0x3fb8aa3b14137823 */ /* 0x000fe20000000813 */
[----:B------:R-:W-:Y:S01]  /*1550*/  SHF.L.U32 R18, R18, 0x17, RZ ;  /* 0x0000001712127819 */ /* 0x000fe200000006ff */
[C---:B------:R-:W-:Y:S02]  /*1560*/  FFMA R22, R17.reuse, 1.4426950216293334961, -R22 ;  /* 0x3fb8aa3b11167823 */ /* 0x040fe40000000816 */
[----:B------:R-:W-:Y:S02]  /*1570*/  FFMA R19, R20, 1.925963033500011079e-08, R19 ;  /* 0x32a5706014137823 */ /* 0x000fe40000000013 */
[----:B------:R-:W-:Y:S01]  /*1580*/  MUFU.RCP R20, R3 ;  /* 0x0000000300147308 */ /* 0x000fe20000001000 */
[----:B------:R-:W-:-:S07]  /*1590*/  FFMA R22, R17, 1.925963033500011079e-08, R22 ;  /* 0x32a5706011167823 */ /* 0x000fce0000000016 */
[----:B------:R-:W0:Y:S08]  /*15a0*/  MUFU.EX2 R19, R19 ;  /* 0x0000001300137308 */ /* 0x000e300000000800 */
[----:B------:R-:W1:Y:S01]  /*15b0*/  MUFU.EX2 R23, R22 ;  /* 0x0000001600177308 */ /* 0x000e620000000800 */
[----:B0-----:R-:W-:-:S04]  /*15c0*/  FMUL R17, R16, R19 ;  /* 0x0000001310117220 */ /* 0x001fc80000400000 */
[----:B----4-:R-:W-:Y:S01]  /*15d0*/  FMUL R17, R14, R17 ;  /* 0x000000110e117220 */ /* 0x010fe20000400000 */
[----:B-1----:R-:W-:Y:S01]  /*15e0*/  FMUL R18, R18, R23 ;  /* 0x0000001712127220 */ /* 0x002fe20000400000 */
[----:B------:R-:W-:-:S03]  /*15f0*/  FFMA R23, -R3, R20, 1 ;  /* 0x3f80000003177423 */ /* 0x000fc60000000114 */
[----:B------:R-:W-:-:S04]  /*1600*/  FMUL R18, RZ, R18 ;  /* 0x00000012ff127220 */ /* 0x000fc80000400000 */
        /* <DEDUP_REMOVED lines=10> */
.L_x_13:
[----:B------:R-:W-:Y:S05]  /*16b0*/  BSYNC.RECONVERGENT B0 ;  /* 0x0000000000007941 */ /* 0x000fea0003800200 */
.L_x_12:
        /* <DEDUP_REMOVED lines=40> */
.L_x_15:
[----:B------:R-:W-:Y:S05]  /*1940*/  BSYNC.RECONVERGENT B0 ;  /* 0x0000000000007941 */ /* 0x000fea0003800200 */
.L_x_14:
        /* <DEDUP_REMOVED lines=40> */
[----:B------:R-:W-:-:S07]  /*1bd0*/  MOV R17, R19 ;  /* 0x0000001300117202 */ /* 0x000fce0000000f00 */
.L_x_17:
[----:B------:R-:W-:Y:S05]  /*1be0*/  BSYNC.RECONVERGENT B0 ;  /* 0x0000000000007941 */ /* 0x000fea0003800200 */
.L_x_16:
[----:B------:R2:W-:Y:S01]  /*1bf0*/  STG.E desc[UR16][R12.64+0xc], R17 ;  /* 0x00000c110c007986 */ /* 0x0005e2000c101910 */
[----:B------:R-:W-:Y:S05]  /*1c00*/  BRA.U UP0, `(.L_x_18) ;  /* 0xfffffff500587547 */ /* 0x000fea000b83ffff */
.L_x_9:
[----:B------:R-:W-:-:S09]  /*1c10*/  UISETP.NE.AND UP0, UPT, UR6, URZ, UPT ;  /* 0x000000ff0600728c */ /* 0x000fd2000bf05270 */
[----:B------:R-:W-:Y:S05]  /*1c20*/  BRA.U !UP0, `(.L_x_0) ;  /* 0x0000000908387547 */ /* 0x000fea000b800000 */
[----:B------:R-:W-:-:S09]  /*1c30*/  UISETP.NE.AND UP0, UPT, UR6, 0x1, UPT ;  /* 0x000000010600788c */ /* 0x000fd2000bf05270 */
[----:B------:R-:W-:Y:S05]  /*1c40*/  BRA.U !UP0, `(.L_x_19) ;  /* 0x0000000508687547 */ /* 0x000fea000b800000 */
[----:B------:R-:W3:Y:S01]  /*1c50*/  LDG.E R16, desc[UR16][R8.64] ;  /* 0x0000001008107981 */ /* 0x000ee2000c1e1900 */
[----:B------:R-:W0:Y:S01]  /*1c60*/  LDCU UR5, c[0x0][0x3c0] ;  /* 0x00007800ff0577ac */ /* 0x000e220008000800 */
[----:B------:R-:W1:Y:S02]  /*1c70*/  LDC.64 R10, c[0x0][0x390] ;  /* 0x0000e400ff0a7b82 */ /* 0x000e640000000a00 */
[----:B------:R-:W4:Y:S04]  /*1c80*/  LDG.E R14, desc[UR16][R6.64] ;  /* 0x00000010060e7981 */ /* 0x000f28000c1e1900 */
[----:B--2---:R-:W2:Y:S01]  /*1c90*/  LDG.E R12, desc[UR16][R4.64] ;  /* 0x00000010040c7981 */ /* 0x004ea2000c1e1900 */
[----:B0-----:R-:W-:-:S05]  /*1ca0*/  MOV R13, UR5 ;  /* 0x00000005000d7c02 */ /* 0x001fca0008000f00 */
[----:B------:R-:W-:-:S04]  /*1cb0*/  IMAD R13, R2, R13, UR4 ;  /* 0x00000004020d7e24 */ /* 0x000fc8000f8e020d */
[----:B-1----:R-:W-:-:S05]  /*1cc0*/  IMAD.WIDE R10, R13, 0x4, R10 ;  /* 0x000000040d0a7825 */ /* 0x002fca00078e020a */
[----:B------:R-:W5:Y:S01]  /*1cd0*/  LDG.E R0, desc[UR16][R10.64] ;  /* 0x000000100a007981 */ /* 0x000f62000c1e1900 */
[----:B------:R-:W-:Y:S01]  /*1ce0*/  HFMA2 R17, -RZ, RZ, 0.96630859375, -0.0022525787353515625 ;  /* 0x3bbb989dff117431 */ /* 0x000fe200000001ff */
[----:B------:R-:W-:Y:S01]  /*1cf0*/  MOV R19, 0x437c0000 ;  /* 0x437c000000137802 */ /* 0x000fe20000000f00 */
[----:B------:R-:W-:Y:S01]  /*1d00*/  BSSY.RECONVERGENT B0, `(.L_x_20) ;  /* 0x0000022000007945 */ /* 0x000fe20003800200 */
[C---:B---3--:R-:W-:Y:S01]  /*1d10*/  FADD R16, -R15.reuse, R16 ;  /* 0x000000100f107221 */ /* 0x048fe20000000100 */
[----:B----4-:R-:W-:-:S03]  /*1d20*/  FADD R14, -R15, R14 ;  /* 0x0000000e0f0e7221 */ /* 0x010fc60000000100 */
        /* <DEDUP_REMOVED lines=14> */
[----:B------:R-:W3:Y:S01]  /*1e10*/  MUFU.RCP R16, R3 ;  /* 0x0000000300107308 */ /* 0x000ee20000001000 */
[----:B0-----:R-:W-:-:S04]  /*1e20*/  FMUL R18, R18, R19 ;  /* 0x0000001312127220 */ /* 0x001fc80000400000 */
[----:B------:R-:W-:Y:S01]  /*1e30*/  FMUL R18, RZ, R18 ;  /* 0x00000012ff127220 */ /* 0x000fe20000400000 */
[----:B-1----:R-:W-:-:S04]  /*1e40*/  FMUL R13, R13, R14 ;  /* 0x0000000e0d0d7220 */ /* 0x002fc80000400000 */
[----:B--2---:R-:W-:-:S04]  /*1e50*/  FMUL R13, R12, R13 ;  /* 0x0000000d0c0d7220 */ /* 0x004fc80000400000 */
[----:B-----5:R-:W-:Y:S01]  /*1e60*/  FFMA R18, R13, R0, R18 ;  /* 0x000000000d127223 */ /* 0x020fe20000000012 */
[----:B---3--:R-:W-:-:S03]  /*1e70*/  FFMA R21, -R3, R16, 1 ;  /* 0x3f80000003157423 */ /* 0x008fc60000000110 */
[----:B------:R-:W0:Y:S01]  /*1e80*/  FCHK P0, R18, R3 ;  /* 0x0000000312007302 */ /* 0x000e220000000000 */
[----:B------:R-:W-:-:S04]  /*1e90*/  FFMA R0, R16, R21, R16 ;  /* 0x0000001510007223 */ /* 0x000fc80000000010 */
        /* <DEDUP_REMOVED lines=8> */
.L_x_21:
[----:B------:R-:W-:Y:S05]  /*1f20*/  BSYNC.RECONVERGENT B0 ;  /* 0x0000000000007941 */ /* 0x000fea0003800200 */
.L_x_20:
        /* <DEDUP_REMOVED lines=16> */
[C---:B------:R-:W-:Y:S02]  /*2030*/  FADD R19, R17.reuse, -12583039 ;  /* 0xcb40007f11137421 */ /* 0x040fe40000000000 */
[----:B------:R-:W-:Y:S02]  /*2040*/  FFMA R13, R14, 1.4426950216293334961, -R13 ;  /* 0x3fb8aa3b0e0d7823 */ /* 0x000fe4000000080d */
[----:B------:R-:W-:Y:S02]  /*2050*/  FFMA R19, R18, 1.4426950216293334961, -R19 ;  /* 0x3fb8aa3b12137823 */ /* 0x000fe40000000813 */
[----:B------:R-:W-:Y:S01]  /*2060*/  FFMA R13, R14, 1.925963033500011079e-08, R13 ;  /* 0x32a570600e0d7823 */ /* 0x000fe2000000000d */
[----:B------:R-:W-:Y:S01]  /*2070*/  SHF.L.U32 R14, R17, 0x17, RZ ;  /* 0x00000017110e7819 */ /* 0x000fe200000006ff */
[----:B------:R-:W-:-:S02]  /*2080*/  FFMA R19, R18, 1.925963033500011079e-08, R19 ;  /* 0x32a5706012137823 */ /* 0x000fc40000000013 */
[----:B------:R-:W0:Y:S08]  /*2090*/  MUFU.RCP R18, R3 ;  /* 0x0000000300127308 */ /* 0x000e300000001000 */
[----:B------:R-:W1:Y:S08]  /*20a0*/  MUFU.EX2 R13, R13 ;  /* 0x0000000d000d7308 */ /* 0x000e700000000800 */
[----:B------:R-:W2:Y:S01]  /*20b0*/  MUFU.EX2 R19, R19 ;  /* 0x0000001300137308 */ /* 0x000ea20000000800 */
[----:B0-----:R-:W-:Y:S01]  /*20c0*/  FFMA R21, -R3, R18, 1 ;  /* 0x3f80000003157423 */ /* 0x001fe20000000112 */
[----:B-1----:R-:W-:-:S04]  /*20d0*/  FMUL R17, R16, R13 ;  /* 0x0000000d10117220 */ /* 0x002fc80000400000 */
[----:B----4-:R-:W-:Y:S01]  /*20e0*/  FMUL R17, R12, R17 ;  /* 0x000000110c117220 */ /* 0x010fe20000400000 */
[----:B--2---:R-:W-:-:S04]  /*20f0*/  FMUL R14, R14, R19 ;  /* 0x000000130e0e7220 */ /* 0x004fc80000400000 */
        /* <DEDUP_REMOVED lines=12> */
.L_x_23:
[----:B------:R-:W-:Y:S05]  /*21c0*/  BSYNC.RECONVERGENT B0 ;  /* 0x0000000000007941 */ /* 0x000fea0003800200 */
.L_x_22:
[----:B------:R0:W-:Y:S01]  /*21d0*/  STG.E desc[UR16][R10.64+0x4], R13 ;  /* 0x0000040d0a007986 */ /* 0x0001e2000c101910 */
[----:B------:R-:W-:-:S12]  /*21e0*/  UIADD3 UR4, UPT, UPT, UR4, 0x2, URZ ;  /* 0x0000000204047890 */ /* 0x000fd8000fffe0ff */
.L_x_19:
[----:B------:R-:W1:Y:S02]  /*21f0*/  LDCU UR7, c[0x0][0x3c0] ;  /* 0x00007800ff0777ac */ /* 0x000e640008000800 */
[----:B-1----:R-:W-:-:S04]  /*2200*/  ULOP3.LUT UR5, UR7, 0x1, URZ, 0xc0, !UPT ;  /* 0x0000000107057892 */ /* 0x002fc8000f8ec0ff */
[----:B------:R-:W-:-:S09]  /*2210*/  UISETP.NE.U32.AND UP0, UPT, UR5, 0x1, UPT ;  /* 0x000000010500788c */ /* 0x000fd2000bf05070 */
[----:B------:R-:W-:Y:S05]  /*2220*/  BRA.U UP0, `(.L_x_0) ;  /* 0x0000000100b87547 */ /* 0x000fea000b800000 */
[----:B------:R-:W3:Y:S01]  /*2230*/  LDG.E R8, desc[UR16][R8.64] ;  /* 0x0000001008087981 */ /* 0x000ee2000c1e1900 */
[----:B0-----:R-:W0:Y:S03]  /*2240*/  LDC.64 R10, c[0x0][0x390] ;  /* 0x0000e400ff0a7b82 */ /* 0x001e260000000a00 */
[----:B--2---:R-:W2:Y:S01]  /*2250*/  LDG.E R12, desc[UR16][R6.64] ;  /* 0x00000010060c7981 */ /* 0x004ea2000c1e1900 */
[----:B------:R-:W-:-:S05]  /*2260*/  MOV R13, UR7 ;  /* 0x00000007000d7c02 */ /* 0x000fca0008000f00 */
[----:B------:R-:W-:Y:S02]  /*2270*/  IMAD R13, R2, R13, UR4 ;  /* 0x00000004020d7e24 */ /* 0x000fe4000f8e020d */
[----:B------:R-:W4:Y:S02]  /*2280*/  LDG.E R2, desc[UR16][R4.64] ;  /* 0x0000001004027981 */ /* 0x000f24000c1e1900 */
[----:B0-----:R-:W-:-:S05]  /*2290*/  IMAD.WIDE R10, R13, 0x4, R10 ;  /* 0x000000040d0a7825 */ /* 0x001fca00078e020a */
[----:B------:R-:W5:Y:S01]  /*22a0*/  LDG.E R0, desc[UR16][R10.64] ;  /* 0x000000100a007981 */ /* 0x000f62000c1e1900 */
[----:B------:R-:W-:Y:S01]  /*22b0*/  HFMA2 R16, -RZ, RZ, 0.96630859375, -0.0022525787353515625 ;  /* 0x3bbb989dff107431 */ /* 0x000fe200000001ff */
[----:B------:R-:W-:Y:S01]  /*22c0*/  MOV R17, 0x437c0000 ;  /* 0x437c000000117802 */ /* 0x000fe20000000f00 */
[----:B------:R-:W-:Y:S01]  /*22d0*/  BSSY.RECONVERGENT B0, `(.L_x_24) ;  /* 0x0000022000007945 */ /* 0x000fe20003800200 */
[----:B---3--:R-:W-:-:S04]  /*22e0*/  FADD R13, -R15, R8 ;  /* 0x000000080f0d7221 */ /* 0x008fc80000000100 */
[----:B------:R-:W-:Y:S01]  /*22f0*/  FFMA.SAT R8, R13, R16, 0.5 ;  /* 0x3f0000000d087423 */ /* 0x000fe20000002010 */
[----:B--2---:R-:W-:-:S03]  /*2300*/  FADD R12, -R15, R12 ;  /* 0x0000000c0f0c7221 */ /* 0x004fc60000000100 */
[----:B------:R-:W-:Y:S01]  /*2310*/  FFMA.RM R14, R8, R17, 12582913 ;  /* 0x4b400001080e7423 */ /* 0x000fe20000004011 */
[----:B------:R-:W-:-:S04]  /*2320*/  FFMA.SAT R8, R12, R16, 0.5 ;  /* 0x3f0000000c087423 */ /* 0x000fc80000002010 */
[----:B------:R-:W-:Y:S01]  /*2330*/  FFMA.RM R8, R8, R17, 12582913 ;  /* 0x4b40000108087423 */ /* 0x000fe20000004011 */
[----:B------:R-:W-:-:S03]  /*2340*/  FADD R16, R14, -12583039 ;  /* 0xcb40007f0e107421 */ /* 0x000fc60000000000 */
[----:B------:R-:W-:Y:S01]  /*2350*/  FADD R9, R8, -12583039 ;  /* 0xcb40007f08097421 */ /* 0x000fe20000000000 */
[----:B------:R-:W-:-:S03]  /*2360*/  FFMA R16, R13, 1.4426950216293334961, -R16 ;  /* 0x3fb8aa3b0d107823 */ /* 0x000fc60000000810 */
[----:B------:R-:W-:Y:S01]  /*2370*/  FFMA R9, R12, 1.4426950216293334961, -R9 ;  /* 0x3fb8aa3b0c097823 */ /* 0x000fe20000000809 */
[----:B------:R-:W-:-:S03]  /*2380*/  FFMA R16, R13, 1.925963033500011079e-08, R16 ;  /* 0x32a570600d107823 */ /* 0x000fc60000000010 */
[----:B------:R-:W-:Y:S01]  /*2390*/  FFMA R9, R12, 1.925963033500011079e-08, R9 ;  /* 0x32a570600c097823 */ /* 0x000fe20000000009 */
[----:B------:R-:W0:Y:S08]  /*23a0*/  MUFU.EX2 R17, R16 ;  /* 0x0000001000117308 */ /* 0x000e300000000800 */
[----:B------:R-:W1:Y:S01]  /*23b0*/  MUFU.EX2 R9, R9 ;  /* 0x0000000900097308 */ /* 0x000e620000000800 */
[----:B------:R-:W-:-:S02]  /*23c0*/  SHF.L.U32 R8, R8, 0x17, RZ ;  /* 0x0000001708087819 */ /* 0x000fc400000006ff */
[----:B------:R-:W-:-:S05]  /*23d0*/  SHF.L.U32 R14, R14, 0x17, RZ ;  /* 0x000000170e0e7819 */ /* 0x000fca00000006ff */
[----:B------:R-:W2:Y:S01]  /*23e0*/  MUFU.RCP R12, R3 ;  /* 0x00000003000c7308 */ /* 0x000ea20000001000 */
[----:B0-----:R-:W-:-:S04]  /*23f0*/  FMUL R14, R14, R17 ;  /* 0x000000110e0e7220 */ /* 0x001fc80000400000 */
[----:B------:R-:W-:Y:S01]  /*2400*/  FMUL R14, RZ, R14 ;  /* 0x0000000eff0e7220 */ /* 0x000fe20000400000 */
        /* <DEDUP_REMOVED lines=14> */
.L_x_25:
[----:B------:R-:W-:Y:S05]  /*24f0*/  BSYNC.RECONVERGENT B0 ;  /* 0x0000000000007941 */ /* 0x000fea0003800200 */
.L_x_24:
[----:B------:R1:W-:Y:S02]  /*2500*/  STG.E desc[UR16][R10.64], R9 ;  /* 0x000000090a007986 */ /* 0x0003e4000c101910 */
.L_x_0:
[----:B------:R-:W-:Y:S04]  /*2510*/  STG.E desc[UR16][R6.64], R15 ;  /* 0x0000000f06007986 */ /* 0x000fe8000c101910 */
[----:B------:R-:W-:Y:S01]  /*2520*/  STG.E desc[UR16][R4.64], R3 ;  /* 0x0000000304007986 */ /* 0x000fe2000c101910 */
[----:B------:R-:W-:Y:S05]  /*2530*/  EXIT ;  /* 0x000000000000794d */ /* 0x000fea0003800000 */
        .weak           $__internal_0_$__cuda_sm3x_div_rn_noftz_f32_slowpath
        .type           $__internal_0_$__cuda_sm3x_div_rn_noftz_f32_slowpath,@function
        .size           $__internal_0_$__cuda_sm3x_div_rn_noftz_f32_slowpath,(.L_x_60 - $__internal_0_$__cuda_sm3x_div_rn_noftz_f32_slowpath)
$__internal_0_$__cuda_sm3x_div_rn_noftz_f32_slowpath:
[----:B------:R-:W-:Y:S01]  /*2540*/  SHF.R.U32.HI R16, RZ, 0x17, R3 ;  /* 0x00000017ff107819 */ /* 0x000fe20000011603 */
[----:B------:R-:W-:Y:S01]  /*2550*/  BSSY.RECONVERGENT B1, `(.L_x_26) ;  /* 0x0000063000017945 */ /* 0x000fe20003800200 */
[----:B------:R-:W-:Y:S02]  /*2560*/  SHF.R.U32.HI R23, RZ, 0x17, R0 ;  /* 0x00000017ff177819 */ /* 0x000fe40000011600 */
[----:B------:R-:W-:Y:S02]  /*2570*/  LOP3.LUT R16, R16, 0xff, RZ, 0xc0, !PT ;  /* 0x000000ff10107812 */ /* 0x000fe400078ec0ff */
[----:B------:R-:W-:Y:S02]  /*2580*/  LOP3.LUT R23, R23, 0xff, RZ, 0xc0, !PT ;  /* 0x000000ff17177812 */ /* 0x000fe400078ec0ff */
[----:B------:R-:W-:Y:S02]  /*2590*/  IADD3 R19, PT, PT, R16, -0x1, RZ ;  /* 0xffffffff10137810 */ /* 0x000fe40007ffe0ff */
[----:B------:R-:W-:-:S02]  /*25a0*/  IADD3 R18, PT, PT, R23, -0x1, RZ ;  /* 0xffffffff17127810 */ /* 0x000fc40007ffe0ff */
[----:B------:R-:W-:Y:S02]  /*25b0*/  ISETP.GT.U32.AND P0, PT, R19, 0xfd, PT ;  /* 0x000000fd1300780c */ /* 0x000fe40003f04070 */
[----:B------:R-:W-:Y:S02]  /*25c0*/  MOV R25, R3 ;  /* 0x0000000300197202 */ /* 0x000fe40000000f00 */
[----:B------:R-:W-:-:S13]  /*25d0*/  ISETP.GT.U32.OR P0, PT, R18, 0xfd, P0 ;  /* 0x000000fd1200780c */ /* 0x000fda0000704470 */
[----:B------:R-:W-:Y:S01]  /*25e0*/  @!P0 MOV R17, RZ ;  /* 0x000000ff00118202 */ /* 0x000fe20000000f00 */
[----:B------:R-:W-:Y:S06]  /*25f0*/  @!P0 BRA `(.L_x_27) ;  /* 0x00000000005c8947 */ /* 0x000fec0003800000 */
[----:B------:R-:W-:Y:S02]  /*2600*/  FSETP.GTU.FTZ.AND P0, PT, |R0|, +INF , PT ;  /* 0x7f8000000000780b */ /* 0x000fe40003f1c200 */
[----:B------:R-:W-:-:S04]  /*2610*/  FSETP.GTU.FTZ.AND P1, PT, |R3|, +INF , PT ;  /* 0x7f8000000300780b */ /* 0x000fc80003f3c200 */
[----:B------:R-:W-:-:S13]  /*2620*/  PLOP3.LUT P0, PT, P0, P1, PT, 0xf8, 0x8f ;  /* 0x00000000008f781c */ /* 0x000fda0000703f70 */
[----:B------:R-:W-:Y:S05]  /*2630*/  @P0 BRA `(.L_x_28) ;  /* 0x00000004004c0947 */ /* 0x000fea0003800000 */
[----:B------:R-:W-:-:S13]  /*2640*/  LOP3.LUT P0, RZ, R25, 0x7fffffff, R0, 0xc8, !PT ;  /* 0x7fffffff19ff7812 */ /* 0x000fda000780c800 */
[----:B------:R-:W-:Y:S05]  /*2650*/  @!P0 BRA `(.L_x_29) ;  /* 0x00000004003c8947 */ /* 0x000fea0003800000 */
[C---:B------:R-:W-:Y:S02]  /*2660*/  FSETP.NEU.FTZ.AND P2, PT, |R0|.reuse, +INF , PT ;  /* 0x7f8000000000780b */ /* 0x040fe40003f5d200 */
[----:B------:R-:W-:Y:S02]  /*2670*/  FSETP.NEU.FTZ.AND P1, PT, |R3|, +INF , PT ;  /* 0x7f8000000300780b */ /* 0x000fe40003f3d200 */
[----:B------:R-:W-:-:S11]  /*2680*/  FSETP.NEU.FTZ.AND P0, PT, |R0|, +INF , PT ;  /* 0x7f8000000000780b */ /* 0x000fd60003f1d200 */
[----:B------:R-:W-:Y:S05]  /*2690*/  @!P1 BRA !P2, `(.L_x_29) ;  /* 0x00000004002c9947 */ /* 0x000fea0005000000 */
[----:B------:R-:W-:-:S04]  /*26a0*/  LOP3.LUT P2, RZ, R0, 0x7fffffff, RZ, 0xc0, !PT ;  /* 0x7fffffff00ff7812 */ /* 0x000fc8000784c0ff */
[----:B------:R-:W-:-:S13]  /*26b0*/  PLOP3.LUT P1, PT, P1, P2, PT, 0x2f, 0xf2 ;  /* 0x0000000000f2781c */ /* 0x000fda0000f24577 */
[----:B------:R-:W-:Y:S05]  /*26c0*/  @P1 BRA `(.L_x_30) ;  /* 0x0000000400181947 */ /* 0x000fea0003800000 */
[----:B------:R-:W-:-:S04]  /*26d0*/  LOP3.LUT P1, RZ, R25, 0x7fffffff, RZ, 0xc0, !PT ;  /* 0x7fffffff19ff7812 */ /* 0x000fc8000782c0ff */
[----:B------:R-:W-:-:S13]  /*26e0*/  PLOP3.LUT P0, PT, P0, P1, PT, 0x2f, 0xf2 ;  /* 0x0000000000f2781c */ /* 0x000fda0000702577 */
[----:B------:R-:W-:Y:S05]  /*26f0*/  @P0 BRA `(.L_x_31) ;  /* 0x0000000400000947 */ /* 0x000fea0003800000 */
[----:B------:R-:W-:Y:S02]  /*2700*/  ISETP.GE.AND P0, PT, R18, RZ, PT ;  /* 0x000000ff1200720c */ /* 0x000fe40003f06270 */
[----:B------:R-:W-:-:S11]  /*2710*/  ISETP.GE.AND P1, PT, R19, RZ, PT ;  /* 0x000000ff1300720c */ /* 0x000fd60003f26270 */
[----:B------:R-:W-:Y:S01]  /*2720*/  @P0 MOV R17, RZ ;  /* 0x000000ff00110202 */ /* 0x000fe20000000f00 */
[----:B------:R-:W-:Y:S01]  /*2730*/  @!P0 FFMA R0, R0, 1.84467440737095516160e+19, RZ ;  /* 0x5f80000000008823 */ /* 0x000fe200000000ff */
[----:B------:R-:W-:Y:S01]  /*2740*/  @!P0 MOV R17, 0xffffffc0 ;  /* 0xffffffc000118802 */ /* 0x000fe20000000f00 */
[----:B------:R-:W-:-:S03]  /*2750*/  @!P1 FFMA R25, R3, 1.84467440737095516160e+19, RZ ;  /* 0x5f80000003199823 */ /* 0x000fc600000000ff */
[----:B------:R-:W-:-:S07]  /*2760*/  @!P1 IADD3 R17, PT, PT, R17, 0x40, RZ ;  /* 0x0000004011119810 */ /* 0x000fce0007ffe0ff */
.L_x_27:
[----:B------:R-:W-:Y:S01]  /*2770*/  LEA R18, R16, 0xc0800000, 0x17 ;  /* 0xc080000010127811 */ /* 0x000fe200078eb8ff */
[----:B------:R-:W-:Y:S01]  /*2780*/  BSSY.RECONVERGENT B2, `(.L_x_32) ;  /* 0x0000036000027945 */ /* 0x000fe20003800200 */
[----:B------:R-:W-:Y:S02]  /*2790*/  IADD3 R23, PT, PT, R23, -0x7f, RZ ;  /* 0xffffff8117177810 */ /* 0x000fe40007ffe0ff */
[----:B------:R-:W-:-:S03]  /*27a0*/  IADD3 R22, PT, PT, -R18, R25, RZ ;  /* 0x0000001912167210 */ /* 0x000fc60007ffe1ff */
[C---:B------:R-:W-:Y:S01]  /*27b0*/  IMAD R0, R23.reuse, -0x800000, R0 ;  /* 0xff80000017007824 */ /* 0x040fe200078e0200 */
[----:B------:R0:W1:Y:S01]  /*27c0*/  MUFU.RCP R18, R22 ;  /* 0x0000001600127308 */ /* 0x0000620000001000 */
[----:B------:R-:W-:Y:S01]  /*27d0*/  FADD.FTZ R25, -R22, -RZ ;  /* 0x800000ff16197221 */ /* 0x000fe20000010100 */
[----:B0-----:R-:W-:-:S04]  /*27e0*/  IADD3 R22, PT, PT, R23, 0x7f, -R16 ;  /* 0x0000007f17167810 */ /* 0x001fc80007ffe810 */
[----:B------:R-:W-:Y:S01]  /*27f0*/  IADD3 R17, PT, PT, R22, R17, RZ ;  /* 0x0000001116117210 */ /* 0x000fe20007ffe0ff */
[----:B-1----:R-:W-:-:S04]  /*2800*/  FFMA R19, R18, R25, 1 ;  /* 0x3f80000012137423 */ /* 0x002fc80000000019 */
[----:B------:R-:W-:-:S04]  /*2810*/  FFMA R18, R18, R19, R18 ;  /* 0x0000001312127223 */ /* 0x000fc80000000012 */
[----:B------:R-:W-:-:S04]  /*2820*/  FFMA R19, R0, R18, RZ ;  /* 0x0000001200137223 */ /* 0x000fc800000000ff */
[----:B------:R-:W-:-:S04]  /*2830*/  FFMA R20, R25, R19, R0 ;  /* 0x0000001319147223 */ /* 0x000fc80000000000 */
[----:B------:R-:W-:-:S04]  /*2840*/  FFMA R19, R18, R20, R19 ;  /* 0x0000001412137223 */ /* 0x000fc80000000013 */
[----:B------:R-:W-:-:S04]  /*2850*/  FFMA R20, R25, R19, R0 ;  /* 0x0000001319147223 */ /* 0x000fc80000000000 */
[----:B------:R-:W-:-:S05]  /*2860*/  FFMA R0, R18, R20, R19 ;  /* 0x0000001412007223 */ /* 0x000fca0000000013 */
[----:B------:R-:W-:-:S04]  /*2870*/  SHF.R.U32.HI R16, RZ, 0x17, R0 ;  /* 0x00000017ff107819 */ /* 0x000fc80000011600 */
[----:B------:R-:W-:-:S04]  /*2880*/  LOP3.LUT R16, R16, 0xff, RZ, 0xc0, !PT ;  /* 0x000000ff10107812 */ /* 0x000fc800078ec0ff */
[----:B------:R-:W-:-:S04]  /*2890*/  IADD3 R16, PT, PT, R16, R17, RZ ;  /* 0x0000001110107210 */ /* 0x000fc80007ffe0ff */
[----:B------:R-:W-:-:S04]  /*28a0*/  IADD3 R22, PT, PT, R16, -0x1, RZ ;  /* 0xffffffff10167810 */ /* 0x000fc80007ffe0ff */
[----:B------:R-:W-:-:S13]  /*28b0*/  ISETP.GE.U32.AND P0, PT, R22, 0xfe, PT ;  /* 0x000000fe1600780c */ /* 0x000fda0003f06070 */
[----:B------:R-:W-:Y:S05]  /*28c0*/  @!P0 BRA `(.L_x_33) ;  /* 0x0000000000808947 */ /* 0x000fea0003800000 */
[----:B------:R-:W-:-:S13]  /*28d0*/  ISETP.GT.AND P0, PT, R16, 0xfe, PT ;  /* 0x000000fe1000780c */ /* 0x000fda0003f04270 */
[----:B------:R-:W-:Y:S05]  /*28e0*/  @P0 BRA `(.L_x_34) ;  /* 0x00000000006c0947 */ /* 0x000fea0003800000 */
[----:B------:R-:W-:-:S13]  /*28f0*/  ISETP.GE.AND P0, PT, R16, 0x1, PT ;  /* 0x000000011000780c */ /* 0x000fda0003f06270 */
[----:B------:R-:W-:Y:S05]  /*2900*/  @P0 BRA `(.L_x_35) ;  /* 0x0000000000740947 */ /* 0x000fea0003800000 */
[----:B------:R-:W-:Y:S02]  /*2910*/  ISETP.GE.AND P0, PT, R16, -0x18, PT ;  /* 0xffffffe81000780c */ /* 0x000fe40003f06270 */
[----:B------:R-:W-:-:S11]  /*2920*/  LOP3.LUT R0, R0, 0x80000000, RZ, 0xc0, !PT ;  /* 0x8000000000007812 */ /* 0x000fd600078ec0ff */
[----:B------:R-:W-:Y:S05]  /*2930*/  @!P0 BRA `(.L_x_35) ;  /* 0x0000000000688947 */ /* 0x000fea0003800000 */
[CCC-:B------:R-:W-:Y:S01]  /*2940*/  FFMA.RZ R22, R18.reuse, R20.reuse, R19.reuse ;  /* 0x0000001412167223 */ /* 0x1c0fe2000000c013 */
[CCC-:B------:R-:W-:Y:S01]  /*2950*/  FFMA.RP R17, R18.reuse, R20.reuse, R19.reuse ;  /* 0x0000001412117223 */ /* 0x1c0fe20000008013 */
[----:B------:R-:W-:Y:S01]  /*2960*/  FFMA.RM R18, R18, R20, R19 ;  /* 0x0000001412127223 */ /* 0x000fe20000004013 */
[----:B------:R-:W-:Y:S02]  /*2970*/  IADD3 R19, PT, PT, R16, 0x20, RZ ;  /* 0x0000002010137810 */ /* 0x000fe40007ffe0ff */
[----:B------:R-:W-:Y:S02]  /*2980*/  LOP3.LUT R22, R22, 0x7fffff, RZ, 0xc0, !PT ;  /* 0x007fffff16167812 */ /* 0x000fe400078ec0ff */
[----:B------:R-:W-:Y:S02]  /*2990*/  ISETP.NE.AND P2, PT, R16, RZ, PT ;  /* 0x000000ff1000720c */ /* 0x000fe40003f45270 */
[----:B------:R-:W-:Y:S02]  /*29a0*/  LOP3.LUT R22, R22, 0x800000, RZ, 0xfc, !PT ;  /* 0x0080000016167812 */ /* 0x000fe400078efcff */
[----:B------:R-:W-:-:S02]  /*29b0*/  ISETP.NE.AND P1, PT, R16, RZ, PT ;  /* 0x000000ff1000720c */ /* 0x000fc40003f25270 */
[----:B------:R-:W-:Y:S02]  /*29c0*/  IADD3 R16, PT, PT, -R16, RZ, RZ ;  /* 0x000000ff10107210 */ /* 0x000fe40007ffe1ff */
[----:B------:R-:W-:Y:S02]  /*29d0*/  SHF.L.U32 R19, R22, R19, RZ ;  /* 0x0000001316137219 */ /* 0x000fe400000006ff */
[----:B------:R-:W-:Y:S02]  /*29e0*/  FSETP.NEU.FTZ.AND P0, PT, R17, R18, PT ;  /* 0x000000121100720b */ /* 0x000fe40003f1d000 */
[----:B------:R-:W-:Y:S02]  /*29f0*/  SEL R17, R16, RZ, P2 ;  /* 0x000000ff10117207 */ /* 0x000fe40001000000 */
[----:B------:R-:W-:Y:S02]  /*2a00*/  ISETP.NE.AND P1, PT, R19, RZ, P1 ;  /* 0x000000ff1300720c */ /* 0x000fe40000f25270 */
[----:B------:R-:W-:-:S02]  /*2a10*/  SHF.R.U32.HI R17, RZ, R17, R22 ;  /* 0x00000011ff117219 */ /* 0x000fc40000011616 */
[----:B------:R-:W-:Y:S02]  /*2a20*/  PLOP3.LUT P0, PT, P0, P1, PT, 0xf8, 0x8f ;  /* 0x00000000008f781c */ /* 0x000fe40000703f70 */
[----:B------:R-:W-:Y:S02]  /*2a30*/  SHF.R.U32.HI R19, RZ, 0x1, R17 ;  /* 0x00000001ff137819 */ /* 0x000fe40000011611 */
[----:B------:R-:W-:-:S04]  /*2a40*/  SEL R16, RZ, 0x1, !P0 ;  /* 0x00000001ff107807 */ /* 0x000fc80004000000 */
[----:B------:R-:W-:-:S04]  /*2a50*/  LOP3.LUT R16, R16, 0x1, R19, 0xf8, !PT ;  /* 0x0000000110107812 */ /* 0x000fc800078ef813 */
[----:B------:R-:W-:-:S04]  /*2a60*/  LOP3.LUT R16, R16, R17, RZ, 0xc0, !PT ;  /* 0x0000001110107212 */ /* 0x000fc800078ec0ff */
[----:B------:R-:W-:-:S04]  /*2a70*/  IADD3 R19, PT, PT, R19, R16, RZ ;  /* 0x0000001013137210 */ /* 0x000fc80007ffe0ff */
[----:B------:R-:W-:Y:S01]  /*2a80*/  LOP3.LUT R0, R19, R0, RZ, 0xfc, !PT ;  /* 0x0000000013007212 */ /* 0x000fe200078efcff */
[----:B------:R-:W-:Y:S06]  /*2a90*/  BRA `(.L_x_35) ;  /* 0x0000000000107947 */ /* 0x000fec0003800000 */
.L_x_34:
[----:B------:R-:W-:-:S04]  /*2aa0*/  LOP3.LUT R0, R0, 0x80000000, RZ, 0xc0, !PT ;  /* 0x8000000000007812 */ /* 0x000fc800078ec0ff */
[----:B------:R-:W-:Y:S01]  /*2ab0*/  LOP3.LUT R0, R0, 0x7f800000, RZ, 0xfc, !PT ;  /* 0x7f80000000007812 */ /* 0x000fe200078efcff */
[----:B------:R-:W-:Y:S06]  /*2ac0*/  BRA `(.L_x_35) ;  /* 0x0000000000047947 */ /* 0x000fec0003800000 */
.L_x_33:
[----:B------:R-:W-:-:S07]  /*2ad0*/  LEA R0, R17, R0, 0x17 ;  /* 0x0000000011007211 */ /* 0x000fce00078eb8ff */
.L_x_35:
[----:B------:R-:W-:Y:S05]  /*2ae0*/  BSYNC.RECONVERGENT B2 ;  /* 0x0000000000027941 */ /* 0x000fea0003800200 */
.L_x_32:
[----:B------:R-:W-:Y:S05]  /*2af0*/  BRA `(.L_x_36) ;  /* 0x0000000000207947 */ /* 0x000fea0003800000 */
.L_x_31:
[----:B------:R-:W-:-:S04]  /*2b00*/  LOP3.LUT R0, R25, 0x80000000, R0, 0x48, !PT ;  /* 0x8000000019007812 */ /* 0x000fc800078e4800 */
[----:B------:R-:W-:Y:S01]  /*2b10*/  LOP3.LUT R0, R0, 0x7f800000, RZ, 0xfc, !PT ;  /* 0x7f80000000007812 */ /* 0x000fe200078efcff */
[----:B------:R-:W-:Y:S06]  /*2b20*/  BRA `(.L_x_36) ;  /* 0x0000000000147947 */ /* 0x000fec0003800000 */
.L_x_30:
[----:B------:R-:W-:Y:S01]  /*2b30*/  LOP3.LUT R0, R25, 0x80000000, R0, 0x48, !PT ;  /* 0x8000000019007812 */ /* 0x000fe200078e4800 */
[----:B------:R-:W-:Y:S06]  /*2b40*/  BRA `(.L_x_36) ;  /* 0x00000000000c7947 */ /* 0x000fec0003800000 */
.L_x_29:
[----:B------:R-:W0:Y:S01]  /*2b50*/  MUFU.RSQ R0, -QNAN ;  /* 0xffc0000000007908 */ /* 0x000e220000001400 */
[----:B------:R-:W-:Y:S05]  /*2b60*/  BRA `(.L_x_36) ;  /* 0x0000000000047947 */ /* 0x000fea0003800000 */
.L_x_28:
[----:B------:R-:W-:-:S07]  /*2b70*/  FADD.FTZ R0, R0, R3 ;  /* 0x0000000300007221 */ /* 0x000fce0000010000 */
.L_x_36:
[----:B------:R-:W-:Y:S05]  /*2b80*/  BSYNC.RECONVERGENT B1 ;  /* 0x0000000000017941 */ /* 0x000fea0003800200 */
.L_x_26:
[----:B------:R-:W-:Y:S01]  /*2b90*/  HFMA2 R17, -RZ, RZ, 0, 0 ;  /* 0x00000000ff117431 */ /* 0x000fe200000001ff */
[----:B------:R-:W-:Y:S02]  /*2ba0*/  MOV R16, R14 ;  /* 0x0000000e00107202 */ /* 0x000fe40000000f00 */
[----:B0-----:R-:W-:Y:S02]  /*2bb0*/  MOV R19, R0 ;  /* 0x0000000000137202 */ /* 0x001fe40000000f00 */
[----:B------:R-:W-:Y:S05]  /*2bc0*/  RET.REL.NODEC R16 `(_Z12UpdateMiLiOiPfS_S_S_S_S_S_iii) ;  /* 0xffffffd4100c7950 */ /* 0x000fea0003c3ffff */
.L_x_37:
[----:B------:R-:W-:-:S00]  /*2bd0*/  BRA `(.L_x_37) ;  /* 0xfffffffc00fc7947 */ /* 0x000fc0000383ffff */
[----:B------:R-:W-:-:S00]  /*2be0*/  NOP ;  /* 0x0000000000007918 */ /* 0x000fc00000000000 */
        /* <DEDUP_REMOVED lines=9> */
.L_x_60:


//--------------------- .text._Z6RowSumPfS_ii     --------------------------
	.section	.text._Z6RowSumPfS_ii,"ax",@progbits
	.align	128
        .global         _Z6RowSumPfS_ii
        .type           _Z6RowSumPfS_ii,@function
        .size           _Z6RowSumPfS_ii,(.L_x_62 - _Z6RowSumPfS_ii)
        .other          _Z6RowSumPfS_ii,@"STO_CUDA_ENTRY STV_DEFAULT"
_Z6RowSumPfS_ii:
.text._Z6RowSumPfS_ii:
        /* <DEDUP_REMOVED lines=8> */
[----:B------:R-:W0:Y:S01]  /*0080*/  LDCU UR7, c[0x0][0x394] ;  /* 0x00007280ff0777ac */ /* 0x000e220008000800 */
[----:B------:R-:W-:Y:S01]  /*0090*/  HFMA2 R0, -RZ, RZ, 0, 0 ;  /* 0x00000000ff007431 */ /* 0x000fe200000001ff */
[----:B------:R-:W1:Y:S01]  /*00a0*/  LDCU.64 UR12, c[0x0][0x358] ;  /* 0x00006b00ff0c77ac */ /* 0x000e620008000a00 */
[----:B0-----:R-:W-:-:S09]  /*00b0*/  UISETP.GE.AND UP0, UPT, UR7, 0x1, UPT ;  /* 0x000000010700788c */ /* 0x001fd2000bf06270 */
[----:B-1----:R-:W-:Y:S05]  /*00c0*/  BRA.U !UP0, `(.L_x_38) ;  /* 0x0000000508a87547 */ /* 0x002fea000b800000 */
[----:B------:R-:W-:Y:S02]  /*00d0*/  UISETP.GE.U32.AND UP1, UPT, UR7, 0x10, UPT ;  /* 0x000000100700788c */ /* 0x000fe4000bf26070 */
[----:B------:R-:W-:Y:S01]  /*00e0*/  IMAD R3, R2, UR7, RZ ;  /* 0x0000000702037c24 */ /* 0x000fe2000f8e02ff */
[----:B------:R-:W-:Y:S01]  /*00f0*/  ULOP3.LUT UR10, UR7, 0xf, URZ, 0xc0, !UPT ;  /* 0x0000000f070a7892 */ /* 0x000fe2000f8ec0ff */
[----:B------:R-:W-:Y:S01]  /*0100*/  MOV R0, RZ ;  /* 0x000000ff00007202 */ /* 0x000fe20000000f00 */
[----:B------:R-:W-:Y:S02]  /*0110*/  UMOV UR4, URZ ;  /* 0x000000ff00047c82 */ /* 0x000fe40008000000 */
[----:B------:R-:W-:Y:S02]  /*0120*/  UISETP.NE.AND UP0, UPT, UR10, URZ, UPT ;  /* 0x000000ff0a00728c */ /* 0x000fe4000bf05270 */
[----:B------:R-:W-:Y:S09]  /*0130*/  BRA.U !UP1, `(.L_x_39) ;  /* 0x0000000109b87547 */ /* 0x000ff2000b800000 */
[----:B------:R-:W0:Y:S01]  /*0140*/  LDCU.64 UR8, c[0x0][0x388] ;  /* 0x00007100ff0877ac */ /* 0x000e220008000a00 */
[----:B------:R-:W-:Y:S02]  /*0150*/  MOV R0, RZ ;  /* 0x000000ff00007202 */ /* 0x000fe40000000f00 */
[----:B------:R-:W-:Y:S01]  /*0160*/  MOV R6, R3 ;  /* 0x0000000300067202 */ /* 0x000fe20000000f00 */
[----:B------:R-:W-:Y:S02]  /*0170*/  ULOP3.LUT UR4, UR7, 0x7ffffff0, URZ, 0xc0, !UPT ;  /* 0x7ffffff007047892 */ /* 0x000fe4000f8ec0ff */
[----:B0-----:R-:W-:Y:S02]  /*0180*/  UIADD3 UR5, UP1, UPT, UR8, 0x20, URZ ;  /* 0x0000002008057890 */ /* 0x001fe4000ff3e0ff */
[----:B------:R-:W-:Y:S02]  /*0190*/  UIADD3 UR8, UPT, UPT, -UR4, URZ, URZ ;  /* 0x000000ff04087290 */ /* 0x000fe4000fffe1ff */
[----:B------:R-:W-:-:S12]  /*01a0*/  UIADD3.X UR6, UPT, UPT, URZ, UR9, URZ, UP1, !UPT ;  /* 0x00000009ff067290 */ /* 0x000fd80008ffe4ff */
.L_x_40:
[----:B------:R-:W-:Y:S02]  /*01b0*/  MOV R4, UR5 ;  /* 0x0000000500047c02 */ /* 0x000fe40008000f00 */
[----:B------:R-:W-:-:S03]  /*01c0*/  MOV R5, UR6 ;  /* 0x0000000600057c02 */ /* 0x000fc60008000f00 */
[----:B------:R-:W-:-:S05]  /*01d0*/  IMAD.WIDE R4, R6, 0x4, R4 ;  /* 0x0000000406047825 */ /* 0x000fca00078e0204 */
[----:B------:R-:W2:Y:S04]  /*01e0*/  LDG.E R15, desc[UR12][R4.64+-0x20] ;  /* 0xffffe00c040f7981 */ /* 0x000ea8000c1e1900 */
[----:B------:R-:W3:Y:S04]  /*01f0*/  LDG.E R16, desc[UR12][R4.64+-0x1c] ;  /* 0xffffe40c04107981 */ /* 0x000ee8000c1e1900 */
[----:B------:R-:W4:Y:S04]  /*0200*/  LDG.E R18, desc[UR12][R4.64+-0x18] ;  /* 0xffffe80c04127981 */ /* 0x000f28000c1e1900 */
[----:B------:R-:W5:Y:S04]  /*0210*/  LDG.E R20, desc[UR12][R4.64+-0x14] ;  /* 0xffffec0c04147981 */ /* 0x000f68000c1e1900 */
        /* <DEDUP_REMOVED lines=11> */
[----:B------:R-:W5:Y:S01]  /*02d0*/  LDG.E R14, desc[UR12][R4.64+0x1c] ;  /* 0x00001c0c040e7981 */ /* 0x000f62000c1e1900 */
[----:B------:R-:W-:Y:S01]  /*02e0*/  UIADD3 UR8, UPT, UPT, UR8, 0x10, URZ ;  /* 0x0000001008087890 */ /* 0x000fe2000fffe0ff */
[----:B------:R-:W-:-:S03]  /*02f0*/  IADD3 R6, PT, PT, R6, 0x10, RZ ;  /* 0x0000001006067810 */ /* 0x000fc60007ffe0ff */
[----:B------:R-:W-:Y:S01]  /*0300*/  UISETP.NE.AND UP1, UPT, UR8, URZ, UPT ;  /* 0x000000ff0800728c */ /* 0x000fe2000bf25270 */
[----:B--2---:R-:W-:-:S04]  /*0310*/  FADD R15, R15, R0 ;  /* 0x000000000f0f7221 */ /* 0x004fc80000000000 */
[----:B---3--:R-:W-:-:S04]  /*0320*/  FADD R15, R15, R16 ;  /* 0x000000100f0f7221 */ /* 0x008fc80000000000 */
[----:B----4-:R-:W-:-:S04]  /*0330*/  FADD R15, R15, R18 ;  /* 0x000000120f0f7221 */ /* 0x010fc80000000000 */
[----:B-----5:R-:W-:-:S04]  /*0340*/  FADD R15, R15, R20 ;  /* 0x000000140f0f7221 */ /* 0x020fc80000000000 */
[----:B------:R-:W-:-:S04]  /*0350*/  FADD R15, R15, R22 ;  /* 0x000000160f0f7221 */ /* 0x000fc80000000000 */
        /* <DEDUP_REMOVED lines=10> */
[----:B------:R-:W-:Y:S01]  /*0400*/  FADD R0, R7, R14 ;  /* 0x0000000e07007221 */ /* 0x000fe20000000000 */
[----:B------:R-:W-:Y:S06]  /*0410*/  BRA.U UP1, `(.L_x_40) ;  /* 0xfffffffd01647547 */ /* 0x000fec000b83ffff */
.L_x_39:
[----:B------:R-:W-:Y:S05]  /*0420*/  BRA.U !UP0, `(.L_x_38) ;  /* 0x0000000108d07547 */ /* 0x000fea000b800000 */
[----:B------:R-:W-:Y:S02]  /*0430*/  UISETP.GE.U32.AND UP0, UPT, UR10, 0x8, UPT ;  /* 0x000000080a00788c */ /* 0x000fe4000bf06070 */
[----:B------:R-:W-:-:S04]  /*0440*/  ULOP3.LUT UR6, UR7, 0x7, URZ, 0xc0, !UPT ;  /* 0x0000000707067892 */ /* 0x000fc8000f8ec0ff */
[----:B------:R-:W-:-:S03]  /*0450*/  UISETP.NE.AND UP1, UPT, UR6, URZ, UPT ;  /* 0x000000ff0600728c */ /* 0x000fc6000bf25270 */
[----:B------:R-:W-:Y:S08]  /*0460*/  BRA.U !UP0, `(.L_x_41) ;  /* 0x0000000108507547 */ /* 0x000ff0000b800000 */
[----:B------:R-:W0:Y:S01]  /*0470*/  LDC.64 R4, c[0x0][0x388] ;  /* 0x0000e200ff047b82 */ /* 0x000e220000000a00 */
[----:B------:R-:W-:-:S05]  /*0480*/  IADD3 R7, PT, PT, R3, UR4, RZ ;  /* 0x0000000403077c10 */ /* 0x000fca000fffe0ff */
[----:B0-----:R-:W-:-:S05]  /*0490*/  IMAD.WIDE R4, R7, 0x4, R4 ;  /* 0x0000000407047825 */ /* 0x001fca00078e0204 */
[----:B------:R-:W2:Y:S04]  /*04a0*/  LDG.E R7, desc[UR12][R4.64] ;  /* 0x0000000c04077981 */ /* 0x000ea8000c1e1900 */
[----:B------:R-:W3:Y:S04]  /*04b0*/  LDG.E R6, desc[UR12][R4.64+0x4] ;  /* 0x0000040c04067981 */ /* 0x000ee8000c1e1900 */
[----:B------:R-:W4:Y:S04]  /*04c0*/  LDG.E R9, desc[UR12][R4.64+0x8] ;  /* 0x0000080c04097981 */ /* 0x000f28000c1e1900 */
[----:B------:R-:W5:Y:S04]  /*04d0*/  LDG.E R11, desc[UR12][R4.64+0xc] ;  /* 0x00000c0c040b7981 */ /* 0x000f68000c1e1900 */
[----:B------:R-:W5:Y:S04]  /*04e0*/  LDG.E R13, desc[UR12][R4.64+0x10] ;  /* 0x0000100c040d7981 */ /* 0x000f68000c1e1900 */
[----:B------:R-:W5:Y:S04]  /*04f0*/  LDG.E R15, desc[UR12][R4.64+0x14] ;  /* 0x0000140c040f7981 */ /* 0x000f68000c1e1900 */
[----:B------:R-:W5:Y:S04]  /*0500*/  LDG.E R17, desc[UR12][R4.64+0x18] ;  /* 0x0000180c04117981 */ /* 0x000f68000c1e1900 */
[----:B------:R-:W5:Y:S01]  /*0510*/  LDG.E R19, desc[UR12][R4.64+0x1c] ;  /* 0x00001c0c04137981 */ /* 0x000f62000c1e1900 */
[----:B------:R-:W-:Y:S01]  /*0520*/  UIADD3 UR4, UPT, UPT, UR4, 0x8, URZ ;  /* 0x0000000804047890 */ /* 0x000fe2000fffe0ff */
[----:B--2---:R-:W-:-:S04]  /*0530*/  FADD R7, R0, R7 ;  /* 0x0000000700077221 */ /* 0x004fc80000000000 */
[----:B---3--:R-:W-:-:S04]  /*0540*/  FADD R6, R7, R6 ;  /* 0x0000000607067221 */ /* 0x008fc80000000000 */
[----:B----4-:R-:W-:-:S04]  /*0550*/  FADD R6, R6, R9 ;  /* 0x0000000906067221 */ /* 0x010fc80000000000 */
[----:B-----5:R-:W-:-:S04]  /*0560*/  FADD R6, R6, R11 ;  /* 0x0000000b06067221 */ /* 0x020fc80000000000 */
[----:B------:R-:W-:-:S04]  /*0570*/  FADD R6, R6, R13 ;  /* 0x0000000d06067221 */ /* 0x000fc80000000000 */
[----:B------:R-:W-:-:S04]  /*0580*/  FADD R6, R6, R15 ;  /* 0x0000000f06067221 */ /* 0x000fc80000000000 */
[----:B------:R-:W-:-:S04]  /*0590*/  FADD R6, R6, R17 ;  /* 0x0000001106067221 */ /* 0x000fc80000000000 */
[----:B------:R-:W-:-:S07]  /*05a0*/  FADD R0, R6, R19 ;  /* 0x0000001306007221 */ /* 0x000fce0000000000 */
.L_x_41:
        /* <DEDUP_REMOVED lines=11> */
[----:B------:R-:W5:Y:S01]  /*0660*/  LDG.E R11, desc[UR12][R4.64+0xc] ;  /* 0x00000c0c040b7981 */ /* 0x000f62000c1e1900 */
[----:B------:R-:W-:Y:S01]  /*0670*/  UIADD3 UR4, UPT, UPT, UR4, 0x4, URZ ;  /* 0x0000000404047890 */ /* 0x000fe2000fffe0ff */
[----:B--2---:R-:W-:-:S04]  /*0680*/  FADD R7, R0, R7 ;  /* 0x0000000700077221 */ /* 0x004fc80000000000 */
[----:B---3--:R-:W-:-:S04]  /*0690*/  FADD R6, R7, R6 ;  /* 0x0000000607067221 */ /* 0x008fc80000000000 */
[----:B----4-:R-:W-:-:S04]  /*06a0*/  FADD R6, R6, R9 ;  /* 0x0000000906067221 */ /* 0x010fc80000000000 */
[----:B-----5:R-:W-:-:S07]  /*06b0*/  FADD R0, R6, R11 ;  /* 0x0000000b06007221 */ /* 0x020fce0000000000 */
.L_x_42:
[----:B------:R-:W-:Y:S05]  /*06c0*/  BRA.U !UP1, `(.L_x_38) ;  /* 0x0000000109287547 */ /* 0x000fea000b800000 */
[----:B------:R-:W0:Y:S01]  /*06d0*/  LDC.64 R6, c[0x0][0x388] ;  /* 0x0000e200ff067b82 */ /* 0x000e220000000a00 */
[----:B------:R-:W-:Y:S01]  /*06e0*/  IADD3 R3, PT, PT, R3, UR4, RZ ;  /* 0x0000000403037c10 */ /* 0x000fe2000fffe0ff */
[----:B------:R-:W-:-:S12]  /*06f0*/  UIADD3 UR5, UPT, UPT, -UR5, URZ, URZ ;  /* 0x000000ff05057290 */ /* 0x000fd8000fffe1ff */
.L_x_43:
[----:B0-----:R-:W-:-:S06]  /*0700*/  IMAD.WIDE R4, R3, 0x4, R6 ;  /* 0x0000000403047825 */ /* 0x001fcc00078e0206 */
[----:B------:R-:W2:Y:S01]  /*0710*/  LDG.E R5, desc[UR12][R4.64] ;  /* 0x0000000c04057981 */ /* 0x000ea2000c1e1900 */
[----:B------:R-:W-:Y:S01]  /*0720*/  UIADD3 UR5, UPT, UPT, UR5, 0x1, URZ ;  /* 0x0000000105057890 */ /* 0x000fe2000fffe0ff */
[----:B------:R-:W-:-:S03]  /*0730*/  IADD3 R3, PT, PT, R3, 0x1, RZ ;  /* 0x0000000103037810 */ /* 0x000fc60007ffe0ff */
[----:B------:R-:W-:Y:S01]  /*0740*/  UISETP.NE.AND UP0, UPT, UR5, URZ, UPT ;  /* 0x000000ff0500728c */ /* 0x000fe2000bf05270 */
[----:B--2---:R-:W-:-:S08]  /*0750*/  FADD R0, R5, R0 ;  /* 0x0000000005007221 */ /* 0x004fd00000000000 */
[----:B------:R-:W-:Y:S05]  /*0760*/  BRA.U UP0, `(.L_x_43) ;  /* 0xfffffffd00e47547 */ /* 0x000fea000b83ffff */
.L_x_38:
[----:B------:R-:W0:Y:S02]  /*0770*/  LDC.64 R4, c[0x0][0x380] ;  /* 0x0000e000ff047b82 */ /* 0x000e240000000a00 */
[----:B0-----:R-:W-:-:S05]  /*0780*/  IMAD.WIDE R2, R2, 0x4, R4 ;  /* 0x0000000402027825 */ /* 0x001fca00078e0204 */
[----:B------:R-:W-:Y:S01]  /*0790*/  STG.E desc[UR12][R2.64], R0 ;  /* 0x0000000002007986 */ /* 0x000fe2000c10190c */
[----:B------:R-:W-:Y:S05]  /*07a0*/  EXIT ;  /* 0x000000000000794d */ /* 0x000fea0003800000 */
.L_x_44:
        /* <DEDUP_REMOVED lines=13> */
.L_x_62:


//--------------------- .text._Z14MinusMaxAndExpPfS_S_ii --------------------------
	.section	.text._Z14MinusMaxAndExpPfS_S_ii,"ax",@progbits
	.align	128
        .global         _Z14MinusMaxAndExpPfS_S_ii
        .type           _Z14MinusMaxAndExpPfS_S_ii,@function
        .size           _Z14MinusMaxAndExpPfS_S_ii,(.L_x_63 - _Z14MinusMaxAndExpPfS_S_ii)
        .other          _Z14MinusMaxAndExpPfS_S_ii,@"STO_CUDA_ENTRY STV_DEFAULT"
_Z14MinusMaxAndExpPfS_S_ii:
.text._Z14MinusMaxAndExpPfS_S_ii:
[----:B------:R-:W-:Y:S01]  /*0000*/  LDC R1, c[0x0][0x37c] ;  /* 0x0000df00ff017b82 */ /* 0x000fe20000000800 */
[----:B------:R-:W0:Y:S07]  /*0010*/  S2R R3, SR_TID.X ;  /* 0x0000000000037919 */ /* 0x000e2e0000002100 */
[----:B------:R-:W1:Y:S01]  /*0020*/  LDC R7, c[0x0][0x364] ;  /* 0x0000d900ff077b82 */ /* 0x000e620000000800 */
[----:B------:R-:W2:Y:S01]  /*0030*/  LDCU.64 UR6, c[0x0][0x398] ;  /* 0x00007300ff0677ac */ /* 0x000ea20008000a00 */
[----:B------:R-:W1:Y:S06]  /*0040*/  S2R R2, SR_TID.Y ;  /* 0x0000000000027919 */ /* 0x000e6c0000002200 */
[----:B------:R-:W0:Y:S08]  /*0050*/  S2UR UR5, SR_CTAID.X ;  /* 0x00000000000579c3 */ /* 0x000e300000002500 */
[----:B------:R-:W0:Y:S08]  /*0060*/  LDC R0, c[0x0][0x360] ;  /* 0x0000d800ff007b82 */ /* 0x000e300000000800 */
[----:B------:R-:W1:Y:S01]  /*0070*/  S2UR UR4, SR_CTAID.Y ;  /* 0x00000000000479c3 */ /* 0x000e620000002600 */
[----:B0-----:R-:W-:-:S05]  /*0080*/  IMAD R0, R0, UR5, R3 ;  /* 0x0000000500007c24 */ /* 0x001fca000f8e0203 */
[----:B--2---:R-:W-:Y:S01]  /*0090*/  ISETP.GE.AND P0, PT, R0, UR7, PT ;  /* 0x0000000700007c0c */ /* 0x004fe2000bf06270 */
[----:B-1----:R-:W-:-:S05]  /*00a0*/  IMAD R7, R7, UR4, R2 ;  /* 0x0000000407077c24 */ /* 0x002fca000f8e0202 */
[----:B------:R-:W-:-:S13]  /*00b0*/  ISETP.GE.OR P0, PT, R7, UR6, P0 ;  /* 0x0000000607007c0c */ /* 0x000fda0008706670 */
[----:B------:R-:W-:Y:S05]  /*00c0*/  @P0 EXIT ;  /* 0x000000000000094d */ /* 0x000fea0003800000 */
[----:B------:R-:W0:Y:S01]  /*00d0*/  LDC.64 R4, c[0x0][0x390] ;  /* 0x0000e400ff047b82 */ /* 0x000e220000000a00 */
[----:B------:R-:W1:Y:S01]  /*00e0*/  LDCU.64 UR4, c[0x0][0x358] ;  /* 0x00006b00ff0477ac */ /* 0x000e620008000a00 */
[----:B------:R-:W-:-:S06]  /*00f0*/  IMAD R9, R7, UR7, R0 ;  /* 0x0000000707097c24 */ /* 0x000fcc000f8e0200 */
[----:B------:R-:W2:Y:S01]  /*0100*/  LDC.64 R2, c[0x0][0x388] ;  /* 0x0000e200ff027b82 */ /* 0x000ea20000000a00 */
[----:B0-----:R-:W-:-:S06]  /*0110*/  IMAD.WIDE.U32 R4, R7, 0x4, R4 ;  /* 0x0000000407047825 */ /* 0x001fcc00078e0004 */
[----:B-1----:R-:W3:Y:S01]  /*0120*/  LDG.E R5, desc[UR4][R4.64] ;  /* 0x0000000404057981 */ /* 0x002ee2000c1e1900 */
[----:B--2---:R-:W-:-:S06]  /*0130*/  IMAD.WIDE R2, R9, 0x4, R2 ;  /* 0x0000000409027825 */ /* 0x004fcc00078e0202 */
[----:B------:R-:W3:Y:S01]  /*0140*/  LDG.E R2, desc[UR4][R2.64] ;  /* 0x0000000402027981 */ /* 0x000ee2000c1e1900 */
[----:B------:R-:W-:Y:S01]  /*0150*/  HFMA2 R7, -RZ, RZ, 0.96630859375, -0.0022525787353515625 ;  /* 0x3bbb989dff077431 */ /* 0x000fe200000001ff */
[----:B------:R-:W-:Y:S01]  /*0160*/  MOV R11, 0x437c0000 ;  /* 0x437c0000000b7802 */ /* 0x000fe20000000f00 */
[----:B---3--:R-:W-:-:S04]  /*0170*/  FADD R0, R2, -R5 ;  /* 0x8000000502007221 */ /* 0x008fc80000000000 */
[----:B------:R-:W-:-:S04]  /*0180*/  FFMA.SAT R6, R0, R7, 0.5 ;  /* 0x3f00000000067423 */ /* 0x000fc80000002007 */
[----:B------:R-:W-:Y:S02]  /*0190*/  FFMA.RM R8, R6, R11, 12582913 ;  /* 0x4b40000106087423 */ /* 0x000fe4000000400b */
[----:B------:R-:W0:Y:S02]  /*01a0*/  LDC.64 R6, c[0x0][0x380] ;  /* 0x0000e000ff067b82 */ /* 0x000e240000000a00 */
[----:B------:R-:W-:-:S04]  /*01b0*/  FADD R11, R8, -12583039 ;  /* 0xcb40007f080b7421 */ /* 0x000fc80000000000 */
[----:B------:R-:W-:-:S04]  /*01c0*/  FFMA R11, R0, 1.4426950216293334961, -R11 ;  /* 0x3fb8aa3b000b7823 */ /* 0x000fc8000000080b */
[----:B------:R-:W-:-:S06]  /*01d0*/  FFMA R11, R0, 1.925963033500011079e-08, R11 ;  /* 0x32a57060000b7823 */ /* 0x000fcc000000000b */
[----:B------:R-:W1:Y:S01]  /*01e0*/  MUFU.EX2 R11, R11 ;  /* 0x0000000b000b7308 */ /* 0x000e620000000800 */
[----:B------:R-:W-:Y:S01]  /*01f0*/  SHF.L.U32 R8, R8, 0x17, RZ ;  /* 0x0000001708087819 */ /* 0x000fe200000006ff */
[----:B0-----:R-:W-:-:S04]  /*0200*/  IMAD.WIDE R2, R9, 0x4, R6 ;  /* 0x0000000409027825 */ /* 0x001fc800078e0206 */
[----:B-1----:R-:W-:-:S05]  /*0210*/  FMUL R5, R8, R11 ;  /* 0x0000000b08057220 */ /* 0x002fca0000400000 */
[----:B------:R-:W-:Y:S01]  /*0220*/  STG.E desc[UR4][R2.64], R5 ;  /* 0x0000000502007986 */ /* 0x000fe2000c101904 */
[----:B------:R-:W-:Y:S05]  /*0230*/  EXIT ;  /* 0x000000000000794d */ /* 0x000fea0003800000 */
.L_x_45:
        /* <DEDUP_REMOVED lines=12> */
.L_x_63:


//--------------------- .text._Z6RowMaxPfS_ii     --------------------------
	.section	.text._Z6RowMaxPfS_ii,"ax",@progbits
	.align	128
        .global         _Z6RowMaxPfS_ii
        .type           _Z6RowMaxPfS_ii,@function
        .size           _Z6RowMaxPfS_ii,(.L_x_64 - _Z6RowMaxPfS_ii)
        .other          _Z6RowMaxPfS_ii,@"STO_CUDA_ENTRY STV_DEFAULT"
_Z6RowMaxPfS_ii:
.text._Z6RowMaxPfS_ii:
        /* <DEDUP_REMOVED lines=9> */
[----:B------:R-:W1:Y:S01]  /*0090*/  LDCU UR5, c[0x0][0x394] ;  /* 0x00007280ff0577ac */ /* 0x000e620008000800 */
[----:B------:R-:W2:Y:S01]  /*00a0*/  LDCU.64 UR8, c[0x0][0x358] ;  /* 0x00006b00ff0877ac */ /* 0x000ea20008000a00 */
[----:B-1----:R-:W-:-:S04]  /*00b0*/  IMAD R5, R0, UR5, RZ ;  /* 0x0000000500057c24 */ /* 0x002fc8000f8e02ff */
[----:B0-----:R-:W-:-:S05]  /*00c0*/  IMAD.WIDE R2, R5, 0x4, R2 ;  /* 0x0000000405027825 */ /* 0x001fca00078e0202 */
[----:B--2---:R0:W5:Y:S01]  /*00d0*/  LDG.E R6, desc[UR8][R2.64] ;  /* 0x0000000802067981 */ /* 0x004162000c1e1900 */
[----:B------:R-:W-:-:S09]  /*00e0*/  UISETP.GE.AND UP0, UPT, UR5, 0x2, UPT ;  /* 0x000000020500788c */ /* 0x000fd2000bf06270 */
[----:B0-----:R-:W-:Y:S05]  /*00f0*/  BRA.U !UP0, `(.L_x_46) ;  /* 0x0000000508547547 */ /* 0x001fea000b800000 */
[----:B------:R-:W-:Y:S01]  /*0100*/  UIADD3 UR4, UPT, UPT, UR5, -0x1, URZ ;  /* 0xffffffff05047890 */ /* 0x000fe2000fffe0ff */
[----:B------:R-:W-:Y:S01]  /*0110*/  IMAD.MOV.U32 R7, RZ, RZ, 0x1 ;  /* 0x00000001ff077424 */ /* 0x000fe200078e00ff */
[----:B------:R-:W-:Y:S02]  /*0120*/  UIADD3 UR5, UPT, UPT, UR5, -0x2, URZ ;  /* 0xfffffffe05057890 */ /* 0x000fe4000fffe0ff */
[----:B------:R-:W-:Y:S02]  /*0130*/  ULOP3.LUT UR6, UR4, 0xf, URZ, 0xc0, !UPT ;  /* 0x0000000f04067892 */ /* 0x000fe4000f8ec0ff */
[----:B------:R-:W-:-:S09]  /*0140*/  UISETP.GE.U32.AND UP0, UPT, UR5, 0xf, UPT ;  /* 0x0000000f0500788c */ /* 0x000fd2000bf06070 */
[----:B------:R-:W-:Y:S05]  /*0150*/  BRA.U !UP0, `(.L_x_47) ;  /* 0x0000000108947547 */ /* 0x000fea000b800000 */
[----:B------:R-:W-:Y:S01]  /*0160*/  IADD3 R13, P0, PT, R2, 0x20, RZ ;  /* 0x00000020020d7810 */ /* 0x000fe20007f1e0ff */
[----:B------:R-:W-:Y:S01]  /*0170*/  ULOP3.LUT UR5, UR4, 0xfffffff0, URZ, 0xc0, !UPT ;  /* 0xfffffff004057892 */ /* 0x000fe2000f8ec0ff */
[----:B------:R-:W-:-:S03]  /*0180*/  IMAD.MOV.U32 R7, RZ, RZ, RZ ;  /* 0x000000ffff077224 */ /* 0x000fc600078e00ff */
[----:B------:R-:W-:Y:S01]  /*0190*/  IMAD.X R5, RZ, RZ, R3, P0 ;  /* 0x000000ffff057224 */ /* 0x000fe200000e0603 */
[----:B------:R-:W-:-:S12]  /*01a0*/  UIADD3 UR5, UPT, UPT, -UR5, URZ, URZ ;  /* 0x000000ff05057290 */ /* 0x000fd8000fffe1ff */
.L_x_48:
[----:B------:R-:W-:-:S05]  /*01b0*/  IMAD.MOV.U32 R4, RZ, RZ, R13 ;  /* 0x000000ffff047224 */ /* 0x000fca00078e000d */
[----:B------:R-:W2:Y:S04]  /*01c0*/  LDG.E R13, desc[UR8][R4.64+-0x1c] ;  /* 0xffffe408040d7981 */ /* 0x000ea8000c1e1900 */
[----:B------:R-:W2:Y:S04]  /*01d0*/  LDG.E R12, desc[UR8][R4.64+-0x18] ;  /* 0xffffe808040c7981 */ /* 0x000ea8000c1e1900 */
[----:B------:R-:W3:Y:S04]  /*01e0*/  LDG.E R15, desc[UR8][R4.64+-0x14] ;  /* 0xffffec08040f7981 */ /* 0x000ee8000c1e1900 */
[----:B------:R-:W3:Y:S04]  /*01f0*/  LDG.E R14, desc[UR8][R4.64+-0x10] ;  /* 0xfffff008040e7981 */ /* 0x000ee8000c1e1900 */
[----:B------:R-:W4:Y:S04]  /*0200*/  LDG.E R17, desc[UR8][R4.64+-0xc] ;  /* 0xfffff40804117981 */ /* 0x000f28000c1e1900 */
        /* <DEDUP_REMOVED lines=10> */
[----:B------:R0:W4:Y:S01]  /*02b0*/  LDG.E R8, desc[UR8][R4.64+0x20] ;  /* 0x0000200804087981 */ /* 0x000122000c1e1900 */
[----:B------:R-:W-:Y:S01]  /*02c0*/  UIADD3 UR5, UPT, UPT, UR5, 0x10, URZ ;  /* 0x0000001005057890 */ /* 0x000fe2000fffe0ff */
[----:B------:R-:W-:-:S03]  /*02d0*/  VIADD R7, R7, 0x10 ;  /* 0x0000001007077836 */ /* 0x000fc60000000000 */
[----:B------:R-:W-:Y:S01]  /*02e0*/  UISETP.NE.AND UP0, UPT, UR5, URZ, UPT ;  /* 0x000000ff0500728c */ /* 0x000fe2000bf05270 */
[----:B--2--5:R-:W-:Y:S02]  /*02f0*/  FMNMX3 R12, R6, R13, R12, !PT ;  /* 0x0000000d060c7276 */ /* 0x024fe4000780000c */
[----:B------:R-:W-:-:S05]  /*0300*/  IADD3 R13, P0, PT, R4, 0x40, RZ ;  /* 0x00000040040d7810 */ /* 0x000fca0007f1e0ff */
[----:B0-----:R-:W-:Y:S01]  /*0310*/  IMAD.X R5, RZ, RZ, R5, P0 ;  /* 0x000000ffff057224 */ /* 0x001fe200000e0605 */
[----:B---3--:R-:W-:-:S04]  /*0320*/  FMNMX3 R12, R12, R15, R14, !PT ;  /* 0x0000000f0c0c7276 */ /* 0x008fc8000780000e */
[----:B----4-:R-:W-:-:S04]  /*0330*/  FMNMX3 R12, R12, R17, R16, !PT ;  /* 0x000000110c0c7276 */ /* 0x010fc80007800010 */
[----:B------:R-:W-:-:S04]  /*0340*/  FMNMX3 R12, R12, R19, R18, !PT ;  /* 0x000000130c0c7276 */ /* 0x000fc80007800012 */
[----:B------:R-:W-:-:S04]  /*0350*/  FMNMX3 R12, R12, R21, R20, !PT ;  /* 0x000000150c0c7276 */ /* 0x000fc80007800014 */
[----:B------:R-:W-:-:S04]  /*0360*/  FMNMX3 R12, R12, R23, R22, !PT ;  /* 0x000000170c0c7276 */ /* 0x000fc80007800016 */
[----:B------:R-:W-:-:S04]  /*0370*/  FMNMX3 R10, R12, R10, R11, !PT ;  /* 0x0000000a0c0a7276 */ /* 0x000fc8000780000b */
[----:B------:R-:W-:Y:S01]  /*0380*/  FMNMX3 R6, R10, R9, R8, !PT ;  /* 0x000000090a067276 */ /* 0x000fe20007800008 */
[----:B------:R-:W-:Y:S06]  /*0390*/  BRA.U UP0, `(.L_x_48) ;  /* 0xfffffffd00847547 */ /* 0x000fec000b83ffff */
[----:B------:R-:W-:-:S07]  /*03a0*/  VIADD R7, R7, 0x1 ;  /* 0x0000000107077836 */ /* 0x000fce0000000000 */
.L_x_47:
[----:B------:R-:W-:-:S09]  /*03b0*/  UISETP.NE.AND UP0, UPT, UR6, URZ, UPT ;  /* 0x000000ff0600728c */ /* 0x000fd2000bf05270 */
[----:B------:R-:W-:Y:S05]  /*03c0*/  BRA.U !UP0, `(.L_x_46) ;  /* 0x0000000108a07547 */ /* 0x000fea000b800000 */
[----:B------:R-:W-:Y:S02]  /*03d0*/  UISETP.GE.U32.AND UP0, UPT, UR6, 0x8, UPT ;  /* 0x000000080600788c */ /* 0x000fe4000bf06070 */
[----:B------:R-:W-:-:S04]  /*03e0*/  ULOP3.LUT UR5, UR4, 0x7, URZ, 0xc0, !UPT ;  /* 0x0000000704057892 */ /* 0x000fc8000f8ec0ff */
[----:B------:R-:W-:-:S03]  /*03f0*/  UISETP.NE.AND UP1, UPT, UR5, URZ, UPT ;  /* 0x000000ff0500728c */ /* 0x000fc6000bf25270 */
[----:B------:R-:W-:Y:S08]  /*0400*/  BRA.U !UP0, `(.L_x_49) ;  /* 0x0000000108387547 */ /* 0x000ff0000b800000 */
[----:B------:R-:W-:-:S05]  /*0410*/  IMAD.WIDE R4, R7, 0x4, R2 ;  /* 0x0000000407047825 */ /* 0x000fca00078e0202 */
[----:B------:R-:W2:Y:S04]  /*0420*/  LDG.E R9, desc[UR8][R4.64] ;  /* 0x0000000804097981 */ /* 0x000ea8000c1e1900 */
[----:B------:R-:W2:Y:S04]  /*0430*/  LDG.E R8, desc[UR8][R4.64+0x4] ;  /* 0x0000040804087981 */ /* 0x000ea8000c1e1900 */
[----:B------:R-:W3:Y:S04]  /*0440*/  LDG.E R11, desc[UR8][R4.64+0x8] ;  /* 0x00000808040b7981 */ /* 0x000ee8000c1e1900 */
[----:B------:R-:W3:Y:S04]  /*0450*/  LDG.E R10, desc[UR8][R4.64+0xc] ;  /* 0x00000c08040a7981 */ /* 0x000ee8000c1e1900 */
[----:B------:R-:W4:Y:S04]  /*0460*/  LDG.E R13, desc[UR8][R4.64+0x10] ;  /* 0x00001008040d7981 */ /* 0x000f28000c1e1900 */
[----:B------:R-:W4:Y:S04]  /*0470*/  LDG.E R12, desc[UR8][R4.64+0x14] ;  /* 0x00001408040c7981 */ /* 0x000f28000c1e1900 */
[----:B------:R-:W4:Y:S04]  /*0480*/  LDG.E R15, desc[UR8][R4.64+0x18] ;  /* 0x00001808040f7981 */ /* 0x000f28000c1e1900 */
[----:B------:R-:W4:Y:S01]  /*0490*/  LDG.E R14, desc[UR8][R4.64+0x1c] ;  /* 0x00001c08040e7981 */ /* 0x000f22000c1e1900 */
[----:B------:R-:W-:Y:S01]  /*04a0*/  VIADD R7, R7, 0x8 ;  /* 0x0000000807077836 */ /* 0x000fe20000000000 */
[----:B--2--5:R-:W-:-:S04]  /*04b0*/  FMNMX3 R8, R6, R9, R8, !PT ;  /* 0x0000000906087276 */ /* 0x024fc80007800008 */
[----:B---3--:R-:W-:-:S04]  /*04c0*/  FMNMX3 R8, R8, R11, R10, !PT ;  /* 0x0000000b08087276 */ /* 0x008fc8000780000a */
[----:B----4-:R-:W-:-:S04]  /*04d0*/  FMNMX3 R8, R8, R13, R12, !PT ;  /* 0x0000000d08087276 */ /* 0x010fc8000780000c */
[----:B------:R-:W-:-:S07]  /*04e0*/  FMNMX3 R6, R8, R15, R14, !PT ;  /* 0x0000000f08067276 */ /* 0x000fce000780000e */
.L_x_49:
        /* <DEDUP_REMOVED lines=9> */
[----:B------:R-:W3:Y:S01]  /*0580*/  LDG.E R10, desc[UR8][R4.64+0xc] ;  /* 0x00000c08040a7981 */ /* 0x000ee2000c1e1900 */
[----:B------:R-:W-:Y:S01]  /*0590*/  VIADD R7, R7, 0x4 ;  /* 0x0000000407077836 */ /* 0x000fe20000000000 */
[----:B--2--5:R-:W-:-:S04]  /*05a0*/  FMNMX3 R6, R6, R9, R8, !PT ;  /* 0x0000000906067276 */ /* 0x024fc80007800008 */
[----:B---3--:R-:W-:-:S07]  /*05b0*/  FMNMX3 R6, R6, R11, R10, !PT ;  /* 0x0000000b06067276 */ /* 0x008fce000780000a */
.L_x_50:
[----:B------:R-:W-:Y:S05]  /*05c0*/  BRA.U !UP1, `(.L_x_46) ;  /* 0x0000000109207547 */ /* 0x000fea000b800000 */
[----:B------:R-:W-:-:S12]  /*05d0*/  UIADD3 UR4, UPT, UPT, -UR4, URZ, URZ ;  /* 0x000000ff04047290 */ /* 0x000fd8000fffe1ff */
.L_x_51:
[----:B------:R-:W-:-:S06]  /*05e0*/  IMAD.WIDE R4, R7, 0x4, R2 ;  /* 0x0000000407047825 */ /* 0x000fcc00078e0202 */
[----:B------:R-:W2:Y:S01]  /*05f0*/  LDG.E R5, desc[UR8][R4.64] ;  /* 0x0000000804057981 */ /* 0x000ea2000c1e1900 */
[----:B------:R-:W-:Y:S01]  /*0600*/  UIADD3 UR4, UPT, UPT, UR4, 0x1, URZ ;  /* 0x0000000104047890 */ /* 0x000fe2000fffe0ff */
[----:B------:R-:W-:-:S03]  /*0610*/  VIADD R7, R7, 0x1 ;  /* 0x0000000107077836 */ /* 0x000fc60000000000 */
[----:B------:R-:W-:Y:S01]  /*0620*/  UISETP.NE.AND UP0, UPT, UR4, URZ, UPT ;  /* 0x000000ff0400728c */ /* 0x000fe2000bf05270 */
[----:B--2--5:R-:W-:-:S08]  /*0630*/  FMNMX R6, R5, R6, !PT ;  /* 0x0000000605067209 */ /* 0x024fd00007800000 */
[----:B------:R-:W-:Y:S05]  /*0640*/  BRA.U UP0, `(.L_x_51) ;  /* 0xfffffffd00e47547 */ /* 0x000fea000b83ffff */
.L_x_46:
[----:B------:R-:W0:Y:S02]  /*0650*/  LDC.64 R2, c[0x0][0x380] ;  /* 0x0000e000ff027b82 */ /* 0x000e240000000a00 */
[----:B0-----:R-:W-:-:S05]  /*0660*/  IMAD.WIDE R2, R0, 0x4, R2 ;  /* 0x0000000400027825 */ /* 0x001fca00078e0202 */
[----:B-----5:R-:W-:Y:S01]  /*0670*/  STG.E desc[UR8][R2.64], R6 ;  /* 0x0000000602007986 */ /* 0x020fe2000c101908 */
[----:B------:R-:W-:Y:S05]  /*0680*/  EXIT ;  /* 0x000000000000794d */ /* 0x000fea0003800000 */
.L_x_52:
        /* <DEDUP_REMOVED lines=15> */
.L_x_64:


//--------------------- .text._Z14QKDotAndScalarPfS_S_iifi --------------------------
	.section	.text._Z14QKDotAndScalarPfS_S_iifi,"ax",@progbits
	.align	128
        .global         _Z14QKDotAndScalarPfS_S_iifi
        .type           _Z14QKDotAndScalarPfS_S_iifi,@function
        .size           _Z14QKDotAndScalarPfS_S_iifi,(.L_x_65 - _Z14QKDotAndScalarPfS_S_iifi)
        .other          _Z14QKDotAndScalarPfS_S_iifi,@"STO_CUDA_ENTRY STV_DEFAULT"
_Z14QKDotAndScalarPfS_S_iifi:
.text._Z14QKDotAndScalarPfS_S_iifi:
        /* <DEDUP_REMOVED lines=20> */
[----:B------:R-:W-:Y:S02]  /*0140*/  ULOP3.LUT UR10, UR7, 0xf, URZ, 0xc0, !UPT ;  /* 0x0000000f070a7892 */ /* 0x000fe4000f8ec0ff */
[----:B------:R-:W-:Y:S01]  /*0150*/  IMAD R9, R0, UR7, RZ ;  /* 0x0000000700097c24 */ /* 0x000fe2000f8e02ff */
[----:B------:R-:W-:Y:S01]  /*0160*/  MOV R14, RZ ;  /* 0x000000ff000e7202 */ /* 0x000fe20000000f00 */
[----:B------:R-:W-:Y:S01]  /*0170*/  UMOV UR4, URZ ;  /* 0x000000ff00047c82 */ /* 0x000fe20008000000 */
[----:B------:R-:W-:Y:S01]  /*0180*/  UISETP.NE.AND UP0, UPT, UR10, URZ, UPT ;  /* 0x000000ff0a00728c */ /* 0x000fe2000bf05270 */
[----:B------:R-:W-:Y:S10]  /*0190*/  BRA.U !UP1, `(.L_x_54) ;  /* 0x0000000509107547 */ /* 0x000ff4000b800000 */
[----:B------:R-:W0:Y:S01]  /*01a0*/  LDC.64 R2, c[0x0][0x388] ;  /* 0x0000e200ff027b82 */ /* 0x000e220000000a00 */
[----:B------:R-:W1:Y:S01]  /*01b0*/  LDCU.64 UR8, c[0x0][0x390] ;  /* 0x00007200ff0877ac */ /* 0x000e620008000a00 */
[----:B------:R-:W-:Y:S02]  /*01c0*/  MOV R14, RZ ;  /* 0x000000ff000e7202 */ /* 0x000fe40000000f00 */
[----:B------:R-:W-:Y:S01]  /*01d0*/  MOV R6, R9 ;  /* 0x0000000900067202 */ /* 0x000fe20000000f00 */
[----:B------:R-:W-:Y:S02]  /*01e0*/  ULOP3.LUT UR4, UR7, 0x7ffffff0, URZ, 0xc0, !UPT ;  /* 0x7ffffff007047892 */ /* 0x000fe4000f8ec0ff */
[----:B-1----:R-:W-:Y:S02]  /*01f0*/  UIADD3 UR5, UP1, UPT, UR8, 0x20, URZ ;  /* 0x0000002008057890 */ /* 0x002fe4000ff3e0ff */
[----:B------:R-:W-:Y:S02]  /*0200*/  UIADD3 UR8, UPT, UPT, -UR4, URZ, URZ ;  /* 0x000000ff04087290 */ /* 0x000fe4000fffe1ff */
[----:B------:R-:W-:Y:S01]  /*0210*/  UIADD3.X UR6, UPT, UPT, URZ, UR9, URZ, UP1, !UPT ;  /* 0x00000009ff067290 */ /* 0x000fe20008ffe4ff */
[----:B0-----:R-:W-:-:S03]  /*0220*/  IMAD.WIDE.U32 R2, R8, 0x4, R2 ;  /* 0x0000000408027825 */ /* 0x001fc600078e0002 */
[----:B------:R-:W-:-:S04]  /*0230*/  IADD3 R4, P0, PT, R2, 0x20, RZ ;  /* 0x0000002002047810 */ /* 0x000fc80007f1e0ff */
[----:B------:R-:W-:-:S09]  /*0240*/  IADD3.X R5, PT, PT, RZ, R3, RZ, P0, !PT ;  /* 0x00000003ff057210 */ /* 0x000fd200007fe4ff */
.L_x_55:
[----:B------:R-:W-:Y:S01]  /*0250*/  MOV R2, UR5 ;  /* 0x0000000500027c02 */ /* 0x000fe20008000f00 */
[----:B------:R-:W2:Y:S01]  /*0260*/  LDG.E R15, desc[UR12][R4.64+-0x20] ;  /* 0xffffe00c040f7981 */ /* 0x000ea2000c1e1900 */
[----:B------:R-:W-:-:S03]  /*0270*/  MOV R3, UR6 ;  /* 0x0000000600037c02 */ /* 0x000fc60008000f00 */
[----:B------:R-:W3:Y:S01]  /*0280*/  LDG.E R17, desc[UR12][R4.64+-0x1c] ;  /* 0xffffe40c04117981 */ /* 0x000ee2000c1e1900 */
[----:B------:R-:W-:-:S03]  /*0290*/  IMAD.WIDE R2, R6, 0x4, R2 ;  /* 0x0000000406027825 */ /* 0x000fc600078e0202 */
[----:B------:R-:W4:Y:S04]  /*02a0*/  LDG.E R19, desc[UR12][R4.64+-0x18] ;  /* 0xffffe80c04137981 */ /* 0x000f28000c1e1900 */
        /* <DEDUP_REMOVED lines=13> */
[----:B--2---:R-:W-:-:S03]  /*0380*/  FFMA R16, R15, R16, R14 ;  /* 0x000000100f107223 */ /* 0x004fc6000000000e */
[----:B------:R-:W2:Y:S01]  /*0390*/  LDG.E R15, desc[UR12][R4.64+-0x4] ;  /* 0xfffffc0c040f7981 */ /* 0x000ea2000c1e1900 */
[----:B---3--:R-:W-:-:S03]  /*03a0*/  FFMA R24, R17, R24, R16 ;  /* 0x0000001811187223 */ /* 0x008fc60000000010 */
[----:B------:R-:W2:Y:S01]  /*03b0*/  LDG.E R14, desc[UR12][R2.64+-0x4] ;  /* 0xfffffc0c020e7981 */ /* 0x000ea2000c1e1900 */
[----:B----4-:R-:W-:-:S03]  /*03c0*/  FFMA R25, R19, R18, R24 ;  /* 0x0000001213197223 */ /* 0x010fc60000000018 */
[----:B------:R-:W3:Y:S04]  /*03d0*/  LDG.E R16, desc[UR12][R4.64] ;  /* 0x0000000c04107981 */ /* 0x000ee8000c1e1900 */
[----:B------:R-:W3:Y:S01]  /*03e0*/  LDG.E R17, desc[UR12][R2.64] ;  /* 0x0000000c02117981 */ /* 0x000ee2000c1e1900 */
[----:B-----5:R-:W-:-:S03]  /*03f0*/  FFMA R25, R20, R21, R25 ;  /* 0x0000001514197223 */ /* 0x020fc60000000019 */
[----:B------:R-:W4:Y:S04]  /*0400*/  LDG.E R18, desc[UR12][R4.64+0x4] ;  /* 0x0000040c04127981 */ /* 0x000f28000c1e1900 */
[----:B------:R-:W4:Y:S01]  /*0410*/  LDG.E R19, desc[UR12][R2.64+0x4] ;  /* 0x0000040c02137981 */ /* 0x000f22000c1e1900 */
[----:B------:R-:W-:-:S03]  /*0420*/  FFMA R25, R22, R23, R25 ;  /* 0x0000001716197223 */ /* 0x000fc60000000019 */
[----:B------:R-:W5:Y:S04]  /*0430*/  LDG.E R20, desc[UR12][R4.64+0x8] ;  /* 0x0000080c04147981 */ /* 0x000f68000c1e1900 */
[----:B------:R-:W5:Y:S01]  /*0440*/  LDG.E R21, desc[UR12][R2.64+0x8] ;  /* 0x0000080c02157981 */ /* 0x000f62000c1e1900 */
[----:B------:R-:W-:-:S03]  /*0450*/  FFMA R25, R10, R11, R25 ;  /* 0x0000000b0a197223 */ /* 0x000fc60000000019 */
[----:B------:R-:W5:Y:S04]  /*0460*/  LDG.E R22, desc[UR12][R4.64+0xc] ;  /* 0x00000c0c04167981 */ /* 0x000f68000c1e1900 */
[----:B------:R-:W5:Y:S04]  /*0470*/  LDG.E R23, desc[UR12][R2.64+0xc] ;  /* 0x00000c0c02177981 */ /* 0x000f68000c1e1900 */
[----:B------:R-:W5:Y:S01]  /*0480*/  LDG.E R10, desc[UR12][R4.64+0x10] ;  /* 0x0000100c040a7981 */ /* 0x000f62000c1e1900 */
[----:B------:R-:W-:-:S03]  /*0490*/  FFMA R28, R12, R13, R25 ;  /* 0x0000000d0c1c7223 */ /* 0x000fc60000000019 */
[----:B------:R-:W5:Y:S04]  /*04a0*/  LDG.E R11, desc[UR12][R2.64+0x10] ;  /* 0x0000100c020b7981 */ /* 0x000f68000c1e1900 */
[----:B------:R-:W5:Y:S04]  /*04b0*/  LDG.E R24, desc[UR12][R4.64+0x14] ;  /* 0x0000140c04187981 */ /* 0x000f68000c1e1900 */
[----:B------:R-:W5:Y:S04]  /*04c0*/  LDG.E R25, desc[UR12][R2.64+0x14] ;  /* 0x0000140c02197981 */ /* 0x000f68000c1e1900 */
[----:B------:R0:W5:Y:S04]  /*04d0*/  LDG.E R13, desc[UR12][R4.64+0x18] ;  /* 0x0000180c040d7981 */ /* 0x000168000c1e1900 */
[----:B------:R-:W5:Y:S01]  /*04e0*/  LDG.E R12, desc[UR12][R2.64+0x18] ;  /* 0x0000180c020c7981 */ /* 0x000f62000c1e1900 */
[----:B------:R-:W-:-:S04]  /*04f0*/  UIADD3 UR8, UPT, UPT, UR8, 0x10, URZ ;  /* 0x0000001008087890 */ /* 0x000fc8000fffe0ff */
[----:B------:R-:W-:Y:S01]  /*0500*/  UISETP.NE.AND UP1, UPT, UR8, URZ, UPT ;  /* 0x000000ff0800728c */ /* 0x000fe2000bf25270 */
[----:B0-----:R-:W-:Y:S02]  /*0510*/  IADD3 R4, P0, PT, R4, 0x40, RZ ;  /* 0x0000004004047810 */ /* 0x001fe40007f1e0ff */
[----:B------:R-:W-:Y:S02]  /*0520*/  IADD3 R6, PT, PT, R6, 0x10, RZ ;  /* 0x0000001006067810 */ /* 0x000fe40007ffe0ff */
[----:B------:R-:W-:Y:S01]  /*0530*/  IADD3.X R5, PT, PT, RZ, R5, RZ, P0, !PT ;  /* 0x00000005ff057210 */ /* 0x000fe200007fe4ff */
[----:B--2---:R-:W-:-:S04]  /*0540*/  FFMA R15, R15, R14, R28 ;  /* 0x0000000e0f0f7223 */ /* 0x004fc8000000001c */
[----:B---3--:R-:W-:-:S04]  /*0550*/  FFMA R15, R16, R17, R15 ;  /* 0x00000011100f7223 */ /* 0x008fc8000000000f */
[----:B----4-:R-:W-:-:S04]  /*0560*/  FFMA R15, R18, R19, R15 ;  /* 0x00000013120f7223 */ /* 0x010fc8000000000f */
[----:B-----5:R-:W-:-:S04]  /*0570*/  FFMA R15, R20, R21, R15 ;  /* 0x00000015140f7223 */ /* 0x020fc8000000000f */
[----:B------:R-:W-:-:S04]  /*0580*/  FFMA R15, R22, R23, R15 ;  /* 0x00000017160f7223 */ /* 0x000fc8000000000f */
[----:B------:R-:W-:-:S04]  /*0590*/  FFMA R11, R10, R11, R15 ;  /* 0x0000000b0a0b7223 */ /* 0x000fc8000000000f */
[----:B------:R-:W-:-:S04]  /*05a0*/  FFMA R24, R24, R25, R11 ;  /* 0x0000001918187223 */ /* 0x000fc8000000000b */
[----:B------:R-:W-:-:S04]  /*05b0*/  FFMA R13, R13, R12, R24 ;  /* 0x0000000c0d0d7223 */ /* 0x000fc80000000018 */
[----:B------:R-:W-:Y:S01]  /*05c0*/  FFMA R14, R26, R27, R13 ;  /* 0x0000001b1a0e7223 */ /* 0x000fe2000000000d */
[----:B------:R-:W-:Y:S06]  /*05d0*/  BRA.U UP1, `(.L_x_55) ;  /* 0xfffffffd011c7547 */ /* 0x000fec000b83ffff */
.L_x_54:
[----:B------:R-:W-:Y:S05]  /*05e0*/  BRA.U !UP0, `(.L_x_53) ;  /* 0x0000000508687547 */ /* 0x000fea000b800000 */
[----:B------:R-:W-:Y:S02]  /*05f0*/  UISETP.GE.U32.AND UP0, UPT, UR10, 0x8, UPT ;  /* 0x000000080a00788c */ /* 0x000fe4000bf06070 */
[----:B------:R-:W-:-:S04]  /*0600*/  ULOP3.LUT UR6, UR7, 0x7, URZ, 0xc0, !UPT ;  /* 0x0000000707067892 */ /* 0x000fc8000f8ec0ff */
[----:B------:R-:W-:-:S03]  /*0610*/  UISETP.NE.AND UP1, UPT, UR6, URZ, UPT ;  /* 0x000000ff0600728c */ /* 0x000fc6000bf25270 */
[----:B------:R-:W-:Y:S08]  /*0620*/  BRA.U !UP0, `(.L_x_56) ;  /* 0x0000000108907547 */ /* 0x000ff0000b800000 */
[----:B------:R-:W0:Y:S01]  /*0630*/  LDC.64 R10, c[0x0][0x388] ;  /* 0x0000e200ff0a7b82 */ /* 0x000e220000000a00 */
[----:B------:R-:W1:Y:S01]  /*0640*/  LDCU.64 UR8, c[0x0][0x388] ;  /* 0x00007100ff0877ac */ /* 0x000e620008000a00 */
[C---:B------:R-:W-:Y:S02]  /*0650*/  IADD3 R3, PT, PT, R8.reuse, UR4, RZ ;  /* 0x0000000408037c10 */ /* 0x040fe4000fffe0ff */
[----:B------:R-:W-:Y:S02]  /*0660*/  IADD3 R6, P0, PT, R8, UR4, RZ ;  /* 0x0000000408067c10 */ /* 0x000fe4000ff1e0ff */
[----:B------:R-:W-:Y:S02]  /*0670*/  IADD3 R13, PT, PT, R9, UR4, RZ ;  /* 0x00000004090d7c10 */ /* 0x000fe4000fffe0ff */
[----:B------:R-:W2:Y:S01]  /*0680*/  LDC.64 R4, c[0x0][0x390] ;  /* 0x0000e400ff047b82 */ /* 0x000ea20000000a00 */
[----:B0-----:R-:W-:Y:S01]  /*0690*/  IMAD.WIDE.U32 R10, R3, 0x4, R10 ;  /* 0x00000004030a7825 */ /* 0x001fe200078e000a */
[----:B------:R-:W-:-:S02]  /*06a0*/  IADD3.X R3, PT, PT, RZ, RZ, RZ, P0, !PT ;  /* 0x000000ffff037210 */ /* 0x000fc400007fe4ff */
[C---:B-1----:R-:W-:Y:S02]  /*06b0*/  LEA R2, P0, R6.reuse, UR8, 0x2 ;  /* 0x0000000806027c11 */ /* 0x042fe4000f8010ff */
[----:B------:R-:W3:Y:S02]  /*06c0*/  LDG.E R15, desc[UR12][R10.64] ;  /* 0x0000000c0a0f7981 */ /* 0x000ee4000c1e1900 */
[----:B------:R-:W-:Y:S01]  /*06d0*/  LEA.HI.X R3, R6, UR9, R3, 0x2, P0 ;  /* 0x0000000906037c11 */ /* 0x000fe200080f1403 */
[----:B--2---:R-:W-:-:S04]  /*06e0*/  IMAD.WIDE R4, R13, 0x4, R4 ;  /* 0x000000040d047825 */ /* 0x004fc800078e0204 */
[----:B------:R-:W2:Y:S04]  /*06f0*/  LDG.E R18, desc[UR12][R2.64+0x4] ;  /* 0x0000040c02127981 */ /* 0x000ea8000c1e1900 */
[----:B------:R-:W3:Y:S04]  /*0700*/  LDG.E R16, desc[UR12][R4.64] ;  /* 0x0000000c04107981 */ /* 0x000ee8000c1e1900 */
[----:B------:R-:W2:Y:S04]  /*0710*/  LDG.E R17, desc[UR12][R4.64+0x4] ;  /* 0x0000040c04117981 */ /* 0x000ea8000c1e1900 */
[----:B------:R-:W4:Y:S04]  /*0720*/  LDG.E R19, desc[UR12][R4.64+0x8] ;  /* 0x0000080c04137981 */ /* 0x000f28000c1e1900 */
        /* <DEDUP_REMOVED lines=12> */
[----:B---3--:R-:W-:-:S04]  /*07f0*/  FFMA R15, R15, R16, R14 ;  /* 0x000000100f0f7223 */ /* 0x008fc8000000000e */
[----:B--2---:R-:W-:-:S04]  /*0800*/  FFMA R15, R18, R17, R15 ;  /* 0x00000011120f7223 */ /* 0x004fc8000000000f */
[----:B----4-:R-:W-:-:S04]  /*0810*/  FFMA R15, R20, R19, R15 ;  /* 0x00000013140f7223 */ /* 0x010fc8000000000f */
[----:B-----5:R-:W-:-:S04]  /*0820*/  FFMA R15, R22, R21, R15 ;  /* 0x00000015160f7223 */ /* 0x020fc8000000000f */
[----:B------:R-:W-:-:S04]  /*0830*/  FFMA R15, R24, R23, R15 ;  /* 0x00000017180f7223 */ /* 0x000fc8000000000f */
[----:B------:R-:W-:-:S04]  /*0840*/  FFMA R13, R12, R13, R15 ;  /* 0x0000000d0c0d7223 */ /* 0x000fc8000000000f */
[----:B------:R-:W-:-:S04]  /*0850*/  FFMA R11, R6, R11, R13 ;  /* 0x0000000b060b7223 */ /* 0x000fc8000000000d */
[----:B------:R-:W-:-:S07]  /*0860*/  FFMA R14, R10, R25, R11 ;  /* 0x000000190a0e7223 */ /* 0x000fce000000000b */
.L_x_56:
        /* <DEDUP_REMOVED lines=13> */
[----:B-1----:R-:W-:-:S03]  /*0940*/  LEA R2, P0, R6, UR6, 0x2 ;  /* 0x0000000606027c11 */ /* 0x002fc6000f8010ff */
[----:B------:R-:W3:Y:S01]  /*0950*/  LDG.E R11, desc[UR12][R10.64] ;  /* 0x0000000c0a0b7981 */ /* 0x000ee2000c1e1900 */
        /* <DEDUP_REMOVED lines=8> */
[----:B------:R-:W5:Y:S01]  /*09e0*/  LDG.E R18, desc[UR12][R4.64+0xc] ;  /* 0x00000c0c04127981 */ /* 0x000f62000c1e1900 */
[----:B------:R-:W-:Y:S01]  /*09f0*/  UIADD3 UR4, UPT, UPT, UR4, 0x4, URZ ;  /* 0x0000000404047890 */ /* 0x000fe2000fffe0ff */
[----:B---3--:R-:W-:-:S04]  /*0a00*/  FFMA R6, R11, R6, R14 ;  /* 0x000000060b067223 */ /* 0x008fc8000000000e */
[----:B--2---:R-:W-:-:S04]  /*0a10*/  FFMA R6, R13, R12, R6 ;  /* 0x0000000c0d067223 */ /* 0x004fc80000000006 */
[----:B----4-:R-:W-:-:S04]  /*0a20*/  FFMA R6, R15, R16, R6 ;  /* 0x000000100f067223 */ /* 0x010fc80000000006 */
[----:B-----5:R-:W-:-:S07]  /*0a30*/  FFMA R14, R17, R18, R6 ;  /* 0x00000012110e7223 */ /* 0x020fce0000000006 */
.L_x_57:
[----:B------:R-:W-:Y:S05]  /*0a40*/  BRA.U !UP1, `(.L_x_53) ;  /* 0x0000000109507547 */ /* 0x000fea000b800000 */
[----:B------:R-:W0:Y:S01]  /*0a50*/  LDC.64 R4, c[0x0][0x388] ;  /* 0x0000e200ff047b82 */ /* 0x000e220000000a00 */
[----:B------:R-:W-:Y:S01]  /*0a60*/  IADD3 R11, PT, PT, R8, UR4, RZ ;  /* 0x00000004080b7c10 */ /* 0x000fe2000fffe0ff */
[----:B------:R-:W-:-:S06]  /*0a70*/  UIADD3 UR5, UPT, UPT, -UR5, URZ, URZ ;  /* 0x000000ff05057290 */ /* 0x000fcc000fffe1ff */
[----:B------:R-:W1:Y:S01]  /*0a80*/  LDC.64 R2, c[0x0][0x390] ;  /* 0x0000e400ff027b82 */ /* 0x000e620000000a00 */
[----:B0-----:R-:W-:Y:S01]  /*0a90*/  IMAD.WIDE.U32 R4, R11, 0x4, R4 ;  /* 0x000000040b047825 */ /* 0x001fe200078e0004 */
[----:B------:R-:W-:Y:S02]  /*0aa0*/  IADD3 R11, PT, PT, R9, UR4, RZ ;  /* 0x00000004090b7c10 */ /* 0x000fe4000fffe0ff */
[----:B------:R-:W-:Y:S02]  /*0ab0*/  MOV R6, R4 ;  /* 0x0000000400067202 */ /* 0x000fe40000000f00 */
[----:B------:R-:W-:-:S07]  /*0ac0*/  MOV R13, R5 ;  /* 0x00000005000d7202 */ /* 0x000fce0000000f00 */
.L_x_58:
[----:B-1----:R-:W-:Y:S01]  /*0ad0*/  IMAD.WIDE R4, R11, 0x4, R2 ;  /* 0x000000040b047825 */ /* 0x002fe200078e0202 */
[----:B------:R-:W-:Y:S02]  /*0ae0*/  MOV R9, R13 ;  /* 0x0000000d00097202 */ /* 0x000fe40000000f00 */
[----:B------:R-:W-:-:S03]  /*0af0*/  MOV R8, R6 ;  /* 0x0000000600087202 */ /* 0x000fc60000000f00 */
[----:B------:R-:W2:Y:S04]  /*0b00*/  LDG.E R4, desc[UR12][R4.64] ;  /* 0x0000000c04047981 */ /* 0x000ea8000c1e1900 */
[----:B------:R-:W2:Y:S01]  /*0b10*/  LDG.E R9, desc[UR12][R8.64] ;  /* 0x0000000c08097981 */ /* 0x000ea2000c1e1900 */
[----:B------:R-:W-:Y:S01]  /*0b20*/  UIADD3 UR5, UPT, UPT, UR5, 0x1, URZ ;  /* 0x0000000105057890 */ /* 0x000fe2000fffe0ff */
[----:B------:R-:W-:Y:S02]  /*0b30*/  IADD3 R6, P0, PT, R6, 0x4, RZ ;  /* 0x0000000406067810 */ /* 0x000fe40007f1e0ff */
[----:B------:R-:W-:Y:S01]  /*0b40*/  IADD3 R11, PT, PT, R11, 0x1, RZ ;  /* 0x000000010b0b7810 */ /* 0x000fe20007ffe0ff */
[----:B------:R-:W-:Y:S01]  /*0b50*/  UISETP.NE.AND UP0, UPT, UR5, URZ, UPT ;  /* 0x000000ff0500728c */ /* 0x000fe2000bf05270 */
[----:B------:R-:W-:Y:S01]  /*0b60*/  IADD3.X R13, PT, PT, RZ, R13, RZ, P0, !PT ;  /* 0x0000000dff0d7210 */ /* 0x000fe200007fe4ff */
[----:B--2---:R-:W-:-:S07]  /*0b70*/  FFMA R14, R9, R4, R14 ;  /* 0x00000004090e7223 */ /* 0x004fce000000000e */
[----:B------:R-:W-:Y:S05]  /*0b80*/  BRA.U UP0, `(.L_x_58) ;  /* 0xfffffffd00d07547 */ /* 0x000fea000b83ffff */
.L_x_53:
[----:B------:R-:W0:Y:S01]  /*0b90*/  LDC.64 R2, c[0x0][0x380] ;  /* 0x0000e000ff027b82 */ /* 0x000e220000000a00 */
[----:B------:R-:W1:Y:S01]  /*0ba0*/  LDCU UR4, c[0x0][0x3a0] ;  /* 0x00007400ff0477ac */ /* 0x000e620008000800 */
[----:B------:R-:W-:Y:S02]  /*0bb0*/  IMAD R7, R7, UR11, R0 ;  /* 0x0000000b07077c24 */ /* 0x000fe4000f8e0200 */
[----:B-1----:R-:W-:Y:S02]  /*0bc0*/  FMUL R5, R14, UR4 ;  /* 0x000000040e057c20 */ /* 0x002fe40008400000 */
[----:B0-----:R-:W-:-:S05]  /*0bd0*/  IMAD.WIDE R2, R7, 0x4, R2 ;  /* 0x0000000407027825 */ /* 0x001fca00078e0202 */
[----:B------:R-:W-:Y:S01]  /*0be0*/  STG.E desc[UR12][R2.64], R5 ;  /* 0x0000000502007986 */ /* 0x000fe2000c10190c */
[----:B------:R-:W-:Y:S05]  /*0bf0*/  EXIT ;  /* 0x000000000000794d */ /* 0x000fea0003800000 */
.L_x_59:
        /* <DEDUP_REMOVED lines=16> */
.L_x_65:


//--------------------- .nv.shared.reserved.0     --------------------------
	.section	.nv.shared.reserved.0,"aw",@nobits
	.weak		__nv_reservedSMEM_offset_0_alias
	.size		__nv_reservedSMEM_offset_0_alias, 0, 64
	.other		__nv_reservedSMEM_offset_0_alias,@"STO_CUDA_RESERVED_SHARED STV_DEFAULT"
__nv_reservedSMEM_offset_0_alias:
	.zero		0
	.zero		64


//--------------------- .nv.constant0._Z12UpdateMiLiOiPfS_S_S_S_S_S_iii --------------------------
	.section	.nv.constant0._Z12UpdateMiLiOiPfS_S_S_S_S_S_iii,"a",@progbits
	.sectionflags	@""
	.align	4
.nv.constant0._Z12UpdateMiLiOiPfS_S_S_S_S_S_iii:
	.zero		964


//--------------------- .nv.constant0._Z6RowSumPfS_ii --------------------------
	.section	.nv.constant0._Z6RowSumPfS_ii,"a",@progbits
	.sectionflags	@""
	.align	4
.nv.constant0._Z6RowSumPfS_ii:
	.zero		920


//--------------------- .nv.constant0._Z14MinusMaxAndExpPfS_S_ii --------------------------
	.section	.nv.constant0._Z14MinusMaxAndExpPfS_S_ii,"a",@progbits
	.sectionflags	@""
	.align	4
.nv.constant0._Z14MinusMaxAndExpPfS_S_ii:
	.zero		928


//--------------------- .nv.constant0._Z6RowMaxPfS_ii --------------------------
	.section	.nv.constant0._Z6RowMaxPfS_ii,"a",@progbits
	.sectionflags	@""
	.align	4
.nv.constant0._Z6RowMaxPfS_ii:
	.zero		920


//--------------------- .nv.constant0._Z14QKDotAndScalarPfS_S_iifi --------------------------
	.section	.nv.constant0._Z14QKDotAndScalarPfS_S_iifi,"a",@progbits
	.sectionflags	@""
	.align	4
.nv.constant0._Z14QKDotAndScalarPfS_S_iifi:
	.zero		936


//--------------------- SYMBOLS --------------------------

	.type		.nv.reservedSmem.offset0,@object
	.size		.nv.reservedSmem.offset0,0x4
